	.target	sm_90a

	.elftype	@"ET_EXEC"


//--------------------- .note.nv.tkinfo           --------------------------
	.section	.note.nv.tkinfo,"",@"SHT_NOTE"
	.sectionflags	@"SHF_NOTE_NV_TKINFO"
	.tkinfo
        /*0018*/ 	.word	0x00000002
        /*0030*/ 	.string	""
        /*0030*/ 	.string	"ptxas"
        /*0030*/ 	.string	"Cuda compilation tools, release 13.0, V13.0.88"
        /*0030*/ 	.string	"Build cuda_13.0.r13.0/compiler.36424714_0"
        /*0030*/ 	.string	"-arch sm_90a -m 64 "



//--------------------- .note.nv.cuinfo           --------------------------
	.section	.note.nv.cuinfo,"",@"SHT_NOTE"
	.sectionflags	@"SHF_NOTE_NV_CUINFO"
        /*0018*/ 	.short	0x0002
        /*001a*/ 	.short	0x005a
        /*001c*/ 	.short	0x0082
	.zero		2


//--------------------- .nv.info                  --------------------------
	.section	.nv.info,"",@"SHT_CUDA_INFO"
	.align	4


	//----- nvinfo : EIATTR_REGCOUNT
	.align		4
        /*0000*/ 	.byte	0x04, 0x2f
        /*0002*/ 	.short	(.L_15 - .L_14)
	.align		4
.L_14:
        /*0004*/ 	.word	index@(_ZN7cutlass13device_kernelINS_4gemm6kernel13GemmUniversalIN4cute5tupleIJiiiiEEENS1_10collective13CollectiveMmaINS1_34MainloopSm90TmaGmmaWarpSpecializedILi5ENS5_IJNS4_1CILi2EEENSA_ILi1EEESC_EEENS1_32KernelTmaWarpSpecializedPingpongEEENS5_IJNSA_ILi64EEENSA_ILi128EEESG_EEENS_6half_tENS5_IJlSC_lEEESJ_SK_NS4_8TiledMMAINS4_8MMA_AtomIJNS4_4SM904GMMA26MMA_64x128x16_F32F16F16_SSILNSO_5MajorE0ELSQ_0ELNSO_7ScaleInE1ELSR_1EEEEEENS4_6LayoutINS5_IJSC_SC_SC_EEENS5_IJNSA_ILi0EEESW_SW_EEEEENS5_IJNS4_10UnderscoreESZ_SZ_EEEEENS4_13SM90_TMA_LOADENS4_14ComposedLayoutINS4_7SwizzleILi3ELi4ELi3EEENS4_18smem_ptr_flag_bitsILi16EEENSU_INS5_IJNSA_ILi8EEESG_EEENS5_IJSG_SC_EEEEEEEvNS4_8identityENS4_23SM90_TMA_LOAD_MULTICASTES1C_vS1D_EENS_8epilogue10collective6detail29Sm90TmaWarpSpecializedAdapterINS1H_15DefaultEpilogueISJ_SK_SK_NS1G_6thread17LinearCombinationISJ_Li1EffLNS1L_9ScaleType4KindE0ELNS_15FloatRoundStyleE2ESJ_EENS1_15EpilogueDefaultEEEEEvvEEEEvNT_6ParamsE)
        /*0008*/ 	.word	0x000000a8


	//----- nvinfo : EIATTR_FRAME_SIZE
	.align		4
.L_15:
        /*000c*/ 	.byte	0x04, 0x11
        /*000e*/ 	.short	(.L_17 - .L_16)
	.align		4
.L_16:
        /*0010*/ 	.word	index@(_ZN7cutlass13device_kernelINS_4gemm6kernel13GemmUniversalIN4cute5tupleIJiiiiEEENS1_10collective13CollectiveMmaINS1_34MainloopSm90TmaGmmaWarpSpecializedILi5ENS5_IJNS4_1CILi2EEENSA_ILi1EEESC_EEENS1_32KernelTmaWarpSpecializedPingpongEEENS5_IJNSA_ILi64EEENSA_ILi128EEESG_EEENS_6half_tENS5_IJlSC_lEEESJ_SK_NS4_8TiledMMAINS4_8MMA_AtomIJNS4_4SM904GMMA26MMA_64x128x16_F32F16F16_SSILNSO_5MajorE0ELSQ_0ELNSO_7ScaleInE1ELSR_1EEEEEENS4_6LayoutINS5_IJSC_SC_SC_EEENS5_IJNSA_ILi0EEESW_SW_EEEEENS5_IJNS4_10UnderscoreESZ_SZ_EEEEENS4_13SM90_TMA_LOADENS4_14ComposedLayoutINS4_7SwizzleILi3ELi4ELi3EEENS4_18smem_ptr_flag_bitsILi16EEENSU_INS5_IJNSA_ILi8EEESG_EEENS5_IJSG_SC_EEEEEEEvNS4_8identityENS4_23SM90_TMA_LOAD_MULTICASTES1C_vS1D_EENS_8epilogue10collective6detail29Sm90TmaWarpSpecializedAdapterINS1H_15DefaultEpilogueISJ_SK_SK_NS1G_6thread17LinearCombinationISJ_Li1EffLNS1L_9ScaleType4KindE0ELNS_15FloatRoundStyleE2ESJ_EENS1_15EpilogueDefaultEEEEEvvEEEEvNT_6ParamsE)
        /*0014*/ 	.word	0x00000008


	//----- nvinfo : EIATTR_MIN_STACK_SIZE
	.align		4
.L_17:
        /*0018*/ 	.byte	0x04, 0x12
        /*001a*/ 	.short	(.L_19 - .L_18)
	.align		4
.L_18:
        /*001c*/ 	.word	index@(_ZN7cutlass13device_kernelINS_4gemm6kernel13GemmUniversalIN4cute5tupleIJiiiiEEENS1_10collective13CollectiveMmaINS1_34MainloopSm90TmaGmmaWarpSpecializedILi5ENS5_IJNS4_1CILi2EEENSA_ILi1EEESC_EEENS1_32KernelTmaWarpSpecializedPingpongEEENS5_IJNSA_ILi64EEENSA_ILi128EEESG_EEENS_6half_tENS5_IJlSC_lEEESJ_SK_NS4_8TiledMMAINS4_8MMA_AtomIJNS4_4SM904GMMA26MMA_64x128x16_F32F16F16_SSILNSO_5MajorE0ELSQ_0ELNSO_7ScaleInE1ELSR_1EEEEEENS4_6LayoutINS5_IJSC_SC_SC_EEENS5_IJNSA_ILi0EEESW_SW_EEEEENS5_IJNS4_10UnderscoreESZ_SZ_EEEEENS4_13SM90_TMA_LOADENS4_14ComposedLayoutINS4_7SwizzleILi3ELi4ELi3EEENS4_18smem_ptr_flag_bitsILi16EEENSU_INS5_IJNSA_ILi8EEESG_EEENS5_IJSG_SC_EEEEEEEvNS4_8identityENS4_23SM90_TMA_LOAD_MULTICASTES1C_vS1D_EENS_8epilogue10collective6detail29Sm90TmaWarpSpecializedAdapterINS1H_15DefaultEpilogueISJ_SK_SK_NS1G_6thread17LinearCombinationISJ_Li1EffLNS1L_9ScaleType4KindE0ELNS_15FloatRoundStyleE2ESJ_EENS1_15EpilogueDefaultEEEEEvvEEEEvNT_6ParamsE)
        /*0020*/ 	.word	0x00000008
.L_19:


//--------------------- .nv.compat                --------------------------
	.section	.nv.compat,"",@"SHT_CUDA_COMPAT_INFO"
	.align	4
        /*0000*/ 	.byte	0x02, 0x09, 0x01, 0x00, 0x02, 0x02, 0x04, 0x00, 0x02, 0x05, 0x05, 0x00, 0x03, 0x07, 0x01, 0x01
        /*0010*/ 	.byte	0x02, 0x03, 0x01, 0x00, 0x02, 0x06, 0x01, 0x00, 0x04, 0x0b, 0x08, 0x00, 0x00, 0x00, 0x00, 0x00
        /*0020*/ 	.byte	0x00, 0x00, 0x00, 0x00


//--------------------- .nv.info._ZN7cutlass13device_kernelINS_4gemm6kernel13GemmUniversalIN4cute5tupleIJiiiiEEENS1_10collective13CollectiveMmaINS1_34MainloopSm90TmaGmmaWarpSpecializedILi5ENS5_IJNS4_1CILi2EEENSA_ILi1EEESC_EEENS1_32KernelTmaWarpSpecializedPingpongEEENS5_IJNSA_ILi64EEENSA_ILi128EEESG_EEENS_6half_tENS5_IJlSC_lEEESJ_SK_NS4_8TiledMMAINS4_8MMA_AtomIJNS4_4SM904GMMA26MMA_64x128x16_F32F16F16_SSILNSO_5MajorE0ELSQ_0ELNSO_7ScaleInE1ELSR_1EEEEEENS4_6LayoutINS5_IJSC_SC_SC_EEENS5_IJNSA_ILi0EEESW_SW_EEEEENS5_IJNS4_10UnderscoreESZ_SZ_EEEEENS4_13SM90_TMA_LOADENS4_14ComposedLayoutINS4_7SwizzleILi3ELi4ELi3EEENS4_18smem_ptr_flag_bitsILi16EEENSU_INS5_IJNSA_ILi8EEESG_EEENS5_IJSG_SC_EEEEEEEvNS4_8identityENS4_23SM90_TMA_LOAD_MULTICASTES1C_vS1D_EENS_8epilogue10collective6detail29Sm90TmaWarpSpecializedAdapterINS1H_15DefaultEpilogueISJ_SK_SK_NS1G_6thread17LinearCombinationISJ_Li1EffLNS1L_9ScaleType4KindE0ELNS_15FloatRoundStyleE2ESJ_EENS1_15EpilogueDefaultEEEEEvvEEEEvNT_6ParamsE --------------------------
	.section	.nv.info._ZN7cutlass13device_kernelINS_4gemm6kernel13GemmUniversalIN4cute5tupleIJiiiiEEENS1_10collective13CollectiveMmaINS1_34MainloopSm90TmaGmmaWarpSpecializedILi5ENS5_IJNS4_1CILi2EEENSA_ILi1EEESC_EEENS1_32KernelTmaWarpSpecializedPingpongEEENS5_IJNSA_ILi64EEENSA_ILi128EEESG_EEENS_6half_tENS5_IJlSC_lEEESJ_SK_NS4_8TiledMMAINS4_8MMA_AtomIJNS4_4SM904GMMA26MMA_64x128x16_F32F16F16_SSILNSO_5MajorE0ELSQ_0ELNSO_7ScaleInE1ELSR_1EEEEEENS4_6LayoutINS5_IJSC_SC_SC_EEENS5_IJNSA_ILi0EEESW_SW_EEEEENS5_IJNS4_10UnderscoreESZ_SZ_EEEEENS4_13SM90_TMA_LOADENS4_14ComposedLayoutINS4_7SwizzleILi3ELi4ELi3EEENS4_18smem_ptr_flag_bitsILi16EEENSU_INS5_IJNSA_ILi8EEESG_EEENS5_IJSG_SC_EEEEEEEvNS4_8identityENS4_23SM90_TMA_LOAD_MULTICASTES1C_vS1D_EENS_8epilogue10collective6detail29Sm90TmaWarpSpecializedAdapterINS1H_15DefaultEpilogueISJ_SK_SK_NS1G_6thread17LinearCombinationISJ_Li1EffLNS1L_9ScaleType4KindE0ELNS_15FloatRoundStyleE2ESJ_EENS1_15EpilogueDefaultEEEEEvvEEEEvNT_6ParamsE,"",@"SHT_CUDA_INFO"
	.sectionflags	@""
	.align	4


	//----- nvinfo : EIATTR_CUDA_API_VERSION
	.align		4
        /*0000*/ 	.byte	0x04, 0x37
        /*0002*/ 	.short	(.L_21 - .L_20)
.L_20:
        /*0004*/ 	.word	0x00000082


	//----- nvinfo : EIATTR_KPARAM_INFO
	.align		4
.L_21:
        /*0008*/ 	.byte	0x04, 0x17
        /*000a*/ 	.short	(.L_23 - .L_22)
.L_22:
        /*000c*/ 	.word	0x00000000
        /*0010*/ 	.short	0x0000
        /*0012*/ 	.short	0x0070
        /*0014*/ 	.byte	0x00, 0xf0, 0x01, 0x10


	//----- nvinfo : EIATTR_SPARSE_MMA_MASK
	.align		4
.L_23:
        /*0018*/ 	.byte	0x03, 0x50
        /*001a*/ 	.short	0x0000


	//----- nvinfo : EIATTR_MAXREG_COUNT
	.align		4
        /*001c*/ 	.byte	0x03, 0x1b
        /*001e*/ 	.short	0x00a8


	//----- nvinfo : EIATTR_NUM_BARRIERS
	.align		4
        /*0020*/ 	.byte	0x02, 0x4c
        /*0022*/ 	.byte	0x01
	.zero		1


	//----- nvinfo : EIATTR_EXTERNS
	.align		4
        /*0024*/ 	.byte	0x04, 0x0f
        /*0026*/ 	.short	(.L_25 - .L_24)


	//   ....[0]....
	.align		4
.L_24:
        /*0028*/ 	.word	index@(__assertfail)


	//----- nvinfo : EIATTR_ANNOTATIONS
	.align		4
.L_25:
        /*002c*/ 	.byte	0x04, 0x55
        /*002e*/ 	.short	(.L_27 - .L_26)


	//   ....[0]....
.L_26:
        /*0030*/ 	.word	0x00000001
        /*0034*/ 	.byte	0xd0, 0x0d, 0x00, 0x00, 0x01, 0x00, 0x00, 0x00, 0x80, 0x14, 0x00, 0x00, 0x01, 0x00, 0x00, 0x00
        /*0044*/ 	.byte	0x90, 0x63, 0x00, 0x00, 0x01, 0x00, 0x00, 0x00, 0xb0, 0x6f, 0x00, 0x00


	//----- nvinfo : EIATTR_MERCURY_ISA_VERSION
	.align		4
.L_27:
        /*0050*/ 	.byte	0x03, 0x5f
        /*0052*/ 	.short	0x0101


	//----- nvinfo : EIATTR_INT_WARP_WIDE_INSTR_OFFSETS
	.align		4
        /*0054*/ 	.byte	0x04, 0x31
        /*0056*/ 	.short	(.L_29 - .L_28)


	//   ....[0]....
.L_28:
        /*0058*/ 	.word	0x00000510


	//   ....[1]....
        /*005c*/ 	.word	0x00000530


	//   ....[2]....
        /*0060*/ 	.word	0x00000550


	//   ....[3]....
        /*0064*/ 	.word	0x00000610


	//   ....[4]....
        /*0068*/ 	.word	0x00000630


	//   ....[5]....
        /*006c*/ 	.word	0x00000690


	//   ....[6]....
        /*0070*/ 	.word	0x000007a0


	//   ....[7]....
        /*0074*/ 	.word	0x000007d0


	//   ....[8]....
        /*0078*/ 	.word	0x00002140


	//----- nvinfo : EIATTR_COOP_GROUP_MASK_REGIDS
	.align		4
.L_29:
        /*007c*/ 	.byte	0x04, 0x29
        /*007e*/ 	.short	(.L_31 - .L_30)


	//   ....[0]....
.L_30:
        /*0080*/ 	.word	0xffffffff


	//   ....[1]....
        /*0084*/ 	.word	0xffffffff


	//   ....[2]....
        /*0088*/ 	.word	0xffffffff


	//   ....[3]....
        /*008c*/ 	.word	0xffffffff


	//   ....[4]....
        /*0090*/ 	.word	0xffffffff


	//   ....[5]....
        /*0094*/ 	.word	0xffffffff


	//   ....[6]....
        /*0098*/ 	.word	0xffffffff


	//----- nvinfo : EIATTR_COOP_GROUP_INSTR_OFFSETS
	.align		4
.L_31:
        /*009c*/ 	.byte	0x04, 0x28
        /*009e*/ 	.short	(.L_33 - .L_32)


	//   ....[0]....
.L_32:
        /*00a0*/ 	.word	0x00000070


	//   ....[1]....
        /*00a4*/ 	.word	0x00000080


	//   ....[2]....
        /*00a8*/ 	.word	0x00000140


	//   ....[3]....
        /*00ac*/ 	.word	0x000002f0


	//   ....[4]....
        /*00b0*/ 	.word	0x00000330


	//   ....[5]....
        /*00b4*/ 	.word	0x000003b0


	//   ....[6]....
        /*00b8*/ 	.word	0x00000980


	//----- nvinfo : EIATTR_REG_RECONFIG
	.align		4
.L_33:
        /*00bc*/ 	.byte	0x01, 0x54
	.zero		2


	//----- nvinfo : EIATTR_SYSCALL_OFFSETS
	.align		4
        /*00c0*/ 	.byte	0x04, 0x46
        /*00c2*/ 	.short	(.L_35 - .L_34)


	//   ....[0]....
.L_34:
        /*00c4*/ 	.word	0x000018f0


	//----- nvinfo : EIATTR_MBARRIER_INSTR_OFFSETS
	.align		4
.L_35:
        /*00c8*/ 	.byte	0x04, 0x39
        /*00ca*/ 	.short	(.L_37 - .L_36)


	//   ....[0]....
.L_36:
        /*00cc*/ 	.word	0x00000240
        /*00d0*/ 	.word	0x000000ff
        /*00d4*/ 	.word	0x00000000
        /*00d8*/ 	.short	0x0100
        /*00da*/ 	.byte	0x08
	.zero		1


	//   ....[1]....
        /*00dc*/ 	.word	0x00000250
        /*00e0*/ 	.word	0x000000ff
        /*00e4*/ 	.word	0x00000028
        /*00e8*/ 	.short	0x0100
        /*00ea*/ 	.byte	0x08
	.zero		1


	//   ....[2]....
        /*00ec*/ 	.word	0x00000260
        /*00f0*/ 	.word	0x000000ff
        /*00f4*/ 	.word	0x00000008
        /*00f8*/ 	.short	0x0100
        /*00fa*/ 	.byte	0x08
	.zero		1


	//   ....[3]....
        /*00fc*/ 	.word	0x00000270
        /*0100*/ 	.word	0x000000ff
        /*0104*/ 	.word	0x00000030
        /*0108*/ 	.short	0x0100
        /*010a*/ 	.byte	0x08
	.zero		1


	//   ....[4]....
        /*010c*/ 	.word	0x00000280
        /*0110*/ 	.word	0x000000ff
        /*0114*/ 	.word	0x00000010
        /*0118*/ 	.short	0x0100
        /*011a*/ 	.byte	0x08
	.zero		1


	//   ....[5]....
        /*011c*/ 	.word	0x00000290
        /*0120*/ 	.word	0x000000ff
        /*0124*/ 	.word	0x00000038
        /*0128*/ 	.short	0x0100
        /*012a*/ 	.byte	0x08
	.zero		1


	//   ....[6]....
        /*012c*/ 	.word	0x000002a0
        /*0130*/ 	.word	0x000000ff
        /*0134*/ 	.word	0x00000018
        /*0138*/ 	.short	0x0100
        /*013a*/ 	.byte	0x08
	.zero		1


	//   ....[7]....
        /*013c*/ 	.word	0x000002b0
        /*0140*/ 	.word	0x000000ff
        /*0144*/ 	.word	0x00000040
        /*0148*/ 	.short	0x0100
        /*014a*/ 	.byte	0x08
	.zero		1


	//   ....[8]....
        /*014c*/ 	.word	0x000002c0
        /*0150*/ 	.word	0x000000ff
        /*0154*/ 	.word	0x00000020
        /*0158*/ 	.short	0x0100
        /*015a*/ 	.byte	0x08
	.zero		1


	//   ....[9]....
        /*015c*/ 	.word	0x000002d0
        /*0160*/ 	.word	0x000000ff
        /*0164*/ 	.word	0x00000048
        /*0168*/ 	.short	0x0100
        /*016a*/ 	.byte	0x08
	.zero		1


	//   ....[10]....
        /*016c*/ 	.word	0x00000820
        /*0170*/ 	.word	0x000000ff
        /*0174*/ 	.word	0x00000080
        /*0178*/ 	.short	0x0100
        /*017a*/ 	.byte	0x08
	.zero		1


	//   ....[11]....
        /*017c*/ 	.word	0x000008b0
        /*0180*/ 	.word	0x000000ff
        /*0184*/ 	.word	0x00000088
        /*0188*/ 	.short	0x0100
        /*018a*/ 	.byte	0x08
	.zero		1


	//   ....[12]....
        /*018c*/ 	.word	0x00000900
        /*0190*/ 	.word	0x000000ff
        /*0194*/ 	.word	0x00000060
        /*0198*/ 	.short	0x0100
        /*019a*/ 	.byte	0x09
	.zero		1


	//   ....[13]....
        /*019c*/ 	.word	0x00000910
        /*01a0*/ 	.word	0x000000ff
        /*01a4*/ 	.word	0x00000068
        /*01a8*/ 	.short	0x0100
        /*01aa*/ 	.byte	0x09
	.zero		1


	//   ....[14]....
        /*01ac*/ 	.word	0x00000920
        /*01b0*/ 	.word	0x000000ff
        /*01b4*/ 	.word	0x00000070
        /*01b8*/ 	.short	0x0100
        /*01ba*/ 	.byte	0x09
	.zero		1


	//   ....[15]....
        /*01bc*/ 	.word	0x00000930
        /*01c0*/ 	.word	0x000000ff
        /*01c4*/ 	.word	0x00000078
        /*01c8*/ 	.short	0x0100
        /*01ca*/ 	.byte	0x09
	.zero		1


	//   ....[16]....
        /*01cc*/ 	.word	0x000017b0
        /*01d0*/ 	.word	0x000000ff
        /*01d4*/ 	.word	0xfffffff8
        /*01d8*/ 	.short	0x010a
        /*01da*/ 	.byte	0x2b
	.zero		1


	//   ....[17]....
        /*01dc*/ 	.word	0x00001970
        /*01e0*/ 	.word	0x00000003
        /*01e4*/ 	.word	0x00000000
        /*01e8*/ 	.short	0x010a
        /*01ea*/ 	.byte	0x3f
	.zero		1


	//   ....[18]....
        /*01ec*/ 	.word	0x000019d0
        /*01f0*/ 	.word	0x00000003
        /*01f4*/ 	.word	0x00000000
        /*01f8*/ 	.short	0x010a
        /*01fa*/ 	.byte	0x3f
	.zero		1


	//   ....[19]....
        /*01fc*/ 	.word	0x00001d30
        /*0200*/ 	.word	0x000000ff
        /*0204*/ 	.word	0x00000000
        /*0208*/ 	.short	0x010a
        /*020a*/ 	.byte	0x04
	.zero		1


	//   ....[20]....
        /*020c*/ 	.word	0x00001d70
        /*0210*/ 	.word	0x000000ff
        /*0214*/ 	.word	0x00000000
        /*0218*/ 	.short	0x010a
        /*021a*/ 	.byte	0x04
	.zero		1


	//   ....[21]....
        /*021c*/ 	.word	0x00001fd0
        /*0220*/ 	.word	0x00000005
        /*0224*/ 	.word	0x00000000
        /*0228*/ 	.short	0x0101
        /*022a*/ 	.byte	0x3f
	.zero		1


	//   ....[22]....
        /*022c*/ 	.word	0x000020e0
        /*0230*/ 	.word	0x00000003
        /*0234*/ 	.word	0x00000000
        /*0238*/ 	.short	0x0101
        /*023a*/ 	.byte	0x2e
	.zero		1


	//   ....[23]....
        /*023c*/ 	.word	0x000021e0
        /*0240*/ 	.word	0x00000003
        /*0244*/ 	.word	0x00000000
        /*0248*/ 	.short	0x0101
        /*024a*/ 	.byte	0x3f
	.zero		1


	//   ....[24]....
        /*024c*/ 	.word	0x00002260
        /*0250*/ 	.word	0x000000ff
        /*0254*/ 	.word	0x00000008
        /*0258*/ 	.short	0x010a
        /*025a*/ 	.byte	0x2b
	.zero		1


	//   ....[25]....
        /*025c*/ 	.word	0x000063d0
        /*0260*/ 	.word	0x00000000
        /*0264*/ 	.word	0x00000000
        /*0268*/ 	.short	0x0101
        /*026a*/ 	.byte	0x2e
	.zero		1


	//   ....[26]....
        /*026c*/ 	.word	0x00006d00
        /*0270*/ 	.word	0x0000000f
        /*0274*/ 	.word	0x00000028
        /*0278*/ 	.short	0x010a
        /*027a*/ 	.byte	0x3f
	.zero		1


	//   ....[27]....
        /*027c*/ 	.word	0x000070e0
        /*0280*/ 	.word	0x00000006
        /*0284*/ 	.word	0x00000088
        /*0288*/ 	.short	0x0101
        /*028a*/ 	.byte	0x3f
	.zero		1


	//   ....[28]....
        /*028c*/ 	.word	0x00007810
        /*0290*/ 	.word	0x00000007
        /*0294*/ 	.word	0x00000000
        /*0298*/ 	.short	0x010a
        /*029a*/ 	.byte	0x3f
	.zero		1


	//   ....[29]....
        /*029c*/ 	.word	0x00007890
        /*02a0*/ 	.word	0x00000006
        /*02a4*/ 	.word	0x00000000
        /*02a8*/ 	.short	0x010a
        /*02aa*/ 	.byte	0x3f
	.zero		1


	//   ....[30]....
        /*02ac*/ 	.word	0x00007920
        /*02b0*/ 	.word	0x00000007
        /*02b4*/ 	.word	0x00000000
        /*02b8*/ 	.short	0x010a
        /*02ba*/ 	.byte	0x3f
	.zero		1


	//   ....[31]....
        /*02bc*/ 	.word	0x000079b0
        /*02c0*/ 	.word	0x00000006
        /*02c4*/ 	.word	0x00000000
        /*02c8*/ 	.short	0x010a
        /*02ca*/ 	.byte	0x3f
	.zero		1


	//   ....[32]....
        /*02cc*/ 	.word	0x00007a40
        /*02d0*/ 	.word	0x00000005
        /*02d4*/ 	.word	0x00000000
        /*02d8*/ 	.short	0x010a
        /*02da*/ 	.byte	0x3f
	.zero		1


	//   ....[33]....
        /*02dc*/ 	.word	0x00007ab0
        /*02e0*/ 	.word	0x00000003
        /*02e4*/ 	.word	0xfffffff8
        /*02e8*/ 	.short	0x010a
        /*02ea*/ 	.byte	0x3f
	.zero		1


	//   ....[34]....
        /*02ec*/ 	.word	0x00007b00
        /*02f0*/ 	.word	0x00000003
        /*02f4*/ 	.word	0x00000000
        /*02f8*/ 	.short	0x010a
        /*02fa*/ 	.byte	0x3f
	.zero		1


	//   ....[35]....
        /*02fc*/ 	.word	0x00007b60
        /*0300*/ 	.word	0x00000005
        /*0304*/ 	.word	0x00000000
        /*0308*/ 	.short	0x010a
        /*030a*/ 	.byte	0x3f
	.zero		1


	//   ....[36]....
        /*030c*/ 	.word	0x00007bc0
        /*0310*/ 	.word	0x00000003
        /*0314*/ 	.word	0x00000008
        /*0318*/ 	.short	0x010a
        /*031a*/ 	.byte	0x3f
	.zero		1


	//   ....[37]....
        /*031c*/ 	.word	0x00007c90
        /*0320*/ 	.word	0x0000000f
        /*0324*/ 	.word	0x00000028
        /*0328*/ 	.short	0x010a
        /*032a*/ 	.byte	0x3f
	.zero		1


	//   ....[38]....
        /*032c*/ 	.word	0x00007d60
        /*0330*/ 	.word	0x00000007
        /*0334*/ 	.word	0x00000000
        /*0338*/ 	.short	0x010a
        /*033a*/ 	.byte	0x3f
	.zero		1


	//   ....[39]....
        /*033c*/ 	.word	0x00007db0
        /*0340*/ 	.word	0x00000006
        /*0344*/ 	.word	0x00000000
        /*0348*/ 	.short	0x010a
        /*034a*/ 	.byte	0x3f
	.zero		1


	//   ....[40]....
        /*034c*/ 	.word	0x00007e00
        /*0350*/ 	.word	0x00000007
        /*0354*/ 	.word	0x00000000
        /*0358*/ 	.short	0x010a
        /*035a*/ 	.byte	0x3f
	.zero		1


	//   ....[41]....
        /*035c*/ 	.word	0x00007e50
        /*0360*/ 	.word	0x00000006
        /*0364*/ 	.word	0x00000000
        /*0368*/ 	.short	0x010a
        /*036a*/ 	.byte	0x3f
	.zero		1


	//----- nvinfo : EIATTR_NUM_MBARRIERS
	.align		4
.L_37:
        /*036c*/ 	.byte	0x03, 0x38
        /*036e*/ 	.short	0x0010


	//----- nvinfo : EIATTR_EXIT_INSTR_OFFSETS
	.align		4
        /*0370*/ 	.byte	0x04, 0x1c
        /*0372*/ 	.short	(.L_39 - .L_38)


	//   ....[0]....
.L_38:
        /*0374*/ 	.word	0x00001410


	//   ....[1]....
        /*0378*/ 	.word	0x00001470


	//   ....[2]....
        /*037c*/ 	.word	0x000069f0


	//   ....[3]....
        /*0380*/ 	.word	0x00006a20


	//   ....[4]....
        /*0384*/ 	.word	0x00007a90


	//----- nvinfo : EIATTR_MAX_THREADS
	.align		4
.L_39:
        /*0388*/ 	.byte	0x04, 0x05
        /*038a*/ 	.short	(.L_41 - .L_40)
.L_40:
        /*038c*/ 	.word	0x00000180
        /*0390*/ 	.word	0x00000001
        /*0394*/ 	.word	0x00000001


	//----- nvinfo : EIATTR_CRS_STACK_SIZE
	.align		4
.L_41:
        /*0398*/ 	.byte	0x04, 0x1e
        /*039a*/ 	.short	(.L_43 - .L_42)
.L_42:
        /*039c*/ 	.word	0x00000000


	//----- nvinfo : EIATTR_CBANK_PARAM_SIZE
	.align		4
.L_43:
        /*03a0*/ 	.byte	0x03, 0x19
        /*03a2*/ 	.short	0x0470


	//----- nvinfo : EIATTR_PARAM_CBANK
	.align		4
        /*03a4*/ 	.byte	0x04, 0x0a
        /*03a6*/ 	.short	(.L_45 - .L_44)
	.align		4
.L_44:
        /*03a8*/ 	.word	index@(.nv.constant0._ZN7cutlass13device_kernelINS_4gemm6kernel13GemmUniversalIN4cute5tupleIJiiiiEEENS1_10collective13CollectiveMmaINS1_34MainloopSm90TmaGmmaWarpSpecializedILi5ENS5_IJNS4_1CILi2EEENSA_ILi1EEESC_EEENS1_32KernelTmaWarpSpecializedPingpongEEENS5_IJNSA_ILi64EEENSA_ILi128EEESG_EEENS_6half_tENS5_IJlSC_lEEESJ_SK_NS4_8TiledMMAINS4_8MMA_AtomIJNS4_4SM904GMMA26MMA_64x128x16_F32F16F16_SSILNSO_5MajorE0ELSQ_0ELNSO_7ScaleInE1ELSR_1EEEEEENS4_6LayoutINS5_IJSC_SC_SC_EEENS5_IJNSA_ILi0EEESW_SW_EEEEENS5_IJNS4_10UnderscoreESZ_SZ_EEEEENS4_13SM90_TMA_LOADENS4_14ComposedLayoutINS4_7SwizzleILi3ELi4ELi3EEENS4_18smem_ptr_flag_bitsILi16EEENSU_INS5_IJNSA_ILi8EEESG_EEENS5_IJSG_SC_EEEEEEEvNS4_8identityENS4_23SM90_TMA_LOAD_MULTICASTES1C_vS1D_EENS_8epilogue10collective6detail29Sm90TmaWarpSpecializedAdapterINS1H_15DefaultEpilogueISJ_SK_SK_NS1G_6thread17LinearCombinationISJ_Li1EffLNS1L_9ScaleType4KindE0ELNS_15FloatRoundStyleE2ESJ_EENS1_15EpilogueDefaultEEEEEvvEEEEvNT_6ParamsE)
        /*03ac*/ 	.short	0x0210
        /*03ae*/ 	.short	0x0470


	//----- nvinfo : EIATTR_SW_WAR
	.align		4
.L_45:
        /*03b0*/ 	.byte	0x04, 0x36
        /*03b2*/ 	.short	(.L_47 - .L_46)
.L_46:
        /*03b4*/ 	.word	0x00000008
.L_47:


//--------------------- .nv.callgraph             --------------------------
	.section	.nv.callgraph,"",@"SHT_CUDA_CALLGRAPH"
	.align	4
	.sectionentsize	8
	.align		4
        /*0000*/ 	.word	0x00000000
	.align		4
        /*0004*/ 	.word	0xffffffff
	.align		4
        /*0008*/ 	.word	index@(_ZN7cutlass13device_kernelINS_4gemm6kernel13GemmUniversalIN4cute5tupleIJiiiiEEENS1_10collective13CollectiveMmaINS1_34MainloopSm90TmaGmmaWarpSpecializedILi5ENS5_IJNS4_1CILi2EEENSA_ILi1EEESC_EEENS1_32KernelTmaWarpSpecializedPingpongEEENS5_IJNSA_ILi64EEENSA_ILi128EEESG_EEENS_6half_tENS5_IJlSC_lEEESJ_SK_NS4_8TiledMMAINS4_8MMA_AtomIJNS4_4SM904GMMA26MMA_64x128x16_F32F16F16_SSILNSO_5MajorE0ELSQ_0ELNSO_7ScaleInE1ELSR_1EEEEEENS4_6LayoutINS5_IJSC_SC_SC_EEENS5_IJNSA_ILi0EEESW_SW_EEEEENS5_IJNS4_10UnderscoreESZ_SZ_EEEEENS4_13SM90_TMA_LOADENS4_14ComposedLayoutINS4_7SwizzleILi3ELi4ELi3EEENS4_18smem_ptr_flag_bitsILi16EEENSU_INS5_IJNSA_ILi8EEESG_EEENS5_IJSG_SC_EEEEEEEvNS4_8identityENS4_23SM90_TMA_LOAD_MULTICASTES1C_vS1D_EENS_8epilogue10collective6detail29Sm90TmaWarpSpecializedAdapterINS1H_15DefaultEpilogueISJ_SK_SK_NS1G_6thread17LinearCombinationISJ_Li1EffLNS1L_9ScaleType4KindE0ELNS_15FloatRoundStyleE2ESJ_EENS1_15EpilogueDefaultEEEEEvvEEEEvNT_6ParamsE)
	.align		4
        /*000c*/ 	.word	index@(__assertfail)
	.align		4
        /*0010*/ 	.word	0x00000000
	.align		4
        /*0014*/ 	.word	0xfffffffe
	.align		4
        /*0018*/ 	.word	0x00000000
	.align		4
        /*001c*/ 	.word	0xfffffffd
	.align		4
        /*0020*/ 	.word	0x00000000
	.align		4
        /*0024*/ 	.word	0xfffffffc


//--------------------- .nv.constant4             --------------------------
	.section	.nv.constant4,"a",@progbits
	.align	8
	.align		8
.nv.constant4:
        /*0000*/ 	.dword	__assertfail
	.align		8
        /*0008*/ 	.dword	__unnamed_1
	.align		8
        /*0010*/ 	.dword	_ZN39_INTERNAL_ff2a4506_4_k_cu_0bfd253f_39184cuda3std3__45__cpo5beginE
	.align		8
        /*0018*/ 	.dword	_ZN39_INTERNAL_ff2a4506_4_k_cu_0bfd253f_39184cuda3std3__45__cpo3endE
	.align		8
        /*0020*/ 	.dword	_ZN39_INTERNAL_ff2a4506_4_k_cu_0bfd253f_39184cuda3std3__45__cpo6cbeginE
	.align		8
        /*0028*/ 	.dword	_ZN39_INTERNAL_ff2a4506_4_k_cu_0bfd253f_39184cuda3std3__45__cpo4cendE
	.align		8
        /*0030*/ 	.dword	_ZN39_INTERNAL_ff2a4506_4_k_cu_0bfd253f_39184cuda3std3__441_GLOBAL__N__ff2a4506_4_k_cu_0bfd253f_39186ignoreE
	.align		8
        /*0038*/ 	.dword	_ZN39_INTERNAL_ff2a4506_4_k_cu_0bfd253f_39184cuda3std3__419piecewise_constructE
	.align		8
        /*0040*/ 	.dword	_ZN39_INTERNAL_ff2a4506_4_k_cu_0bfd253f_39184cuda3std3__48in_placeE
	.align		8
        /*0048*/ 	.dword	_ZN39_INTERNAL_ff2a4506_4_k_cu_0bfd253f_39184cuda3std6ranges3__45__cpo4swapE
	.align		8
        /*0050*/ 	.dword	_ZN39_INTERNAL_ff2a4506_4_k_cu_0bfd253f_39184cuda3std6ranges3__45__cpo9iter_moveE
	.align		8
        /*0058*/ 	.dword	_ZN39_INTERNAL_ff2a4506_4_k_cu_0bfd253f_39184cute7productE
	.align		8
        /*0060*/ 	.dword	_ZN39_INTERNAL_ff2a4506_4_k_cu_0bfd253f_39184cute1_E
	.align		8
        /*0068*/ 	.dword	$str$22
	.align		8
        /*0070*/ 	.dword	$str$23


//--------------------- .text._ZN7cutlass13device_kernelINS_4gemm6kernel13GemmUniversalIN4cute5tupleIJiiiiEEENS1_10collective13CollectiveMmaINS1_34MainloopSm90TmaGmmaWarpSpecializedILi5ENS5_IJNS4_1CILi2EEENSA_ILi1EEESC_EEENS1_32KernelTmaWarpSpecializedPingpongEEENS5_IJNSA_ILi64EEENSA_ILi128EEESG_EEENS_6half_tENS5_IJlSC_lEEESJ_SK_NS4_8TiledMMAINS4_8MMA_AtomIJNS4_4SM904GMMA26MMA_64x128x16_F32F16F16_SSILNSO_5MajorE0ELSQ_0ELNSO_7ScaleInE1ELSR_1EEEEEENS4_6LayoutINS5_IJSC_SC_SC_EEENS5_IJNSA_ILi0EEESW_SW_EEEEENS5_IJNS4_10UnderscoreESZ_SZ_EEEEENS4_13SM90_TMA_LOADENS4_14ComposedLayoutINS4_7SwizzleILi3ELi4ELi3EEENS4_18smem_ptr_flag_bitsILi16EEENSU_INS5_IJNSA_ILi8EEESG_EEENS5_IJSG_SC_EEEEEEEvNS4_8identityENS4_23SM90_TMA_LOAD_MULTICASTES1C_vS1D_EENS_8epilogue10collective6detail29Sm90TmaWarpSpecializedAdapterINS1H_15DefaultEpilogueISJ_SK_SK_NS1G_6thread17LinearCombinationISJ_Li1EffLNS1L_9ScaleType4KindE0ELNS_15FloatRoundStyleE2ESJ_EENS1_15EpilogueDefaultEEEEEvvEEEEvNT_6ParamsE --------------------------
	.section	.text._ZN7cutlass13device_kernelINS_4gemm6kernel13GemmUniversalIN4cute5tupleIJiiiiEEENS1_10collective13CollectiveMmaINS1_34MainloopSm90TmaGmmaWarpSpecializedILi5ENS5_IJNS4_1CILi2EEENSA_ILi1EEESC_EEENS1_32KernelTmaWarpSpecializedPingpongEEENS5_IJNSA_ILi64EEENSA_ILi128EEESG_EEENS_6half_tENS5_IJlSC_lEEESJ_SK_NS4_8TiledMMAINS4_8MMA_AtomIJNS4_4SM904GMMA26MMA_64x128x16_F32F16F16_SSILNSO_5MajorE0ELSQ_0ELNSO_7ScaleInE1ELSR_1EEEEEENS4_6LayoutINS5_IJSC_SC_SC_EEENS5_IJNSA_ILi0EEESW_SW_EEEEENS5_IJNS4_10UnderscoreESZ_SZ_EEEEENS4_13SM90_TMA_LOADENS4_14ComposedLayoutINS4_7SwizzleILi3ELi4ELi3EEENS4_18smem_ptr_flag_bitsILi16EEENSU_INS5_IJNSA_ILi8EEESG_EEENS5_IJSG_SC_EEEEEEEvNS4_8identityENS4_23SM90_TMA_LOAD_MULTICASTES1C_vS1D_EENS_8epilogue10collective6detail29Sm90TmaWarpSpecializedAdapterINS1H_15DefaultEpilogueISJ_SK_SK_NS1G_6thread17LinearCombinationISJ_Li1EffLNS1L_9ScaleType4KindE0ELNS_15FloatRoundStyleE2ESJ_EENS1_15EpilogueDefaultEEEEEvvEEEEvNT_6ParamsE,"ax",@progbits
	.align	128
.text._ZN7cutlass13device_kernelINS_4gemm6kernel13GemmUniversalIN4cute5tupleIJiiiiEEENS1_10collective13CollectiveMmaINS1_34MainloopSm90TmaGmmaWarpSpecializedILi5ENS5_IJNS4_1CILi2EEENSA_ILi1EEESC_EEENS1_32KernelTmaWarpSpecializedPingpongEEENS5_IJNSA_ILi64EEENSA_ILi128EEESG_EEENS_6half_tENS5_IJlSC_lEEESJ_SK_NS4_8TiledMMAINS4_8MMA_AtomIJNS4_4SM904GMMA26MMA_64x128x16_F32F16F16_SSILNSO_5MajorE0ELSQ_0ELNSO_7ScaleInE1ELSR_1EEEEEENS4_6LayoutINS5_IJSC_SC_SC_EEENS5_IJNSA_ILi0EEESW_SW_EEEEENS5_IJNS4_10UnderscoreESZ_SZ_EEEEENS4_13SM90_TMA_LOADENS4_14ComposedLayoutINS4_7SwizzleILi3ELi4ELi3EEENS4_18smem_ptr_flag_bitsILi16EEENSU_INS5_IJNSA_ILi8EEESG_EEENS5_IJSG_SC_EEEEEEEvNS4_8identityENS4_23SM90_TMA_LOAD_MULTICASTES1C_vS1D_EENS_8epilogue10collective6detail29Sm90TmaWarpSpecializedAdapterINS1H_15DefaultEpilogueISJ_SK_SK_NS1G_6thread17LinearCombinationISJ_Li1EffLNS1L_9ScaleType4KindE0ELNS_15FloatRoundStyleE2ESJ_EENS1_15EpilogueDefaultEEEEEvvEEEEvNT_6ParamsE:
        .type           _ZN7cutlass13device_kernelINS_4gemm6kernel13GemmUniversalIN4cute5tupleIJiiiiEEENS1_10collective13CollectiveMmaINS1_34MainloopSm90TmaGmmaWarpSpecializedILi5ENS5_IJNS4_1CILi2EEENSA_ILi1EEESC_EEENS1_32KernelTmaWarpSpecializedPingpongEEENS5_IJNSA_ILi64EEENSA_ILi128EEESG_EEENS_6half_tENS5_IJlSC_lEEESJ_SK_NS4_8TiledMMAINS4_8MMA_AtomIJNS4_4SM904GMMA26MMA_64x128x16_F32F16F16_SSILNSO_5MajorE0ELSQ_0ELNSO_7ScaleInE1ELSR_1EEEEEENS4_6LayoutINS5_IJSC_SC_SC_EEENS5_IJNSA_ILi0EEESW_SW_EEEEENS5_IJNS4_10UnderscoreESZ_SZ_EEEEENS4_13SM90_TMA_LOADENS4_14ComposedLayoutINS4_7SwizzleILi3ELi4ELi3EEENS4_18smem_ptr_flag_bitsILi16EEENSU_INS5_IJNSA_ILi8EEESG_EEENS5_IJSG_SC_EEEEEEEvNS4_8identityENS4_23SM90_TMA_LOAD_MULTICASTES1C_vS1D_EENS_8epilogue10collective6detail29Sm90TmaWarpSpecializedAdapterINS1H_15DefaultEpilogueISJ_SK_SK_NS1G_6thread17LinearCombinationISJ_Li1EffLNS1L_9ScaleType4KindE0ELNS_15FloatRoundStyleE2ESJ_EENS1_15EpilogueDefaultEEEEEvvEEEEvNT_6ParamsE,@function
        .size           _ZN7cutlass13device_kernelINS_4gemm6kernel13GemmUniversalIN4cute5tupleIJiiiiEEENS1_10collective13CollectiveMmaINS1_34MainloopSm90TmaGmmaWarpSpecializedILi5ENS5_IJNS4_1CILi2EEENSA_ILi1EEESC_EEENS1_32KernelTmaWarpSpecializedPingpongEEENS5_IJNSA_ILi64EEENSA_ILi128EEESG_EEENS_6half_tENS5_IJlSC_lEEESJ_SK_NS4_8TiledMMAINS4_8MMA_AtomIJNS4_4SM904GMMA26MMA_64x128x16_F32F16F16_SSILNSO_5MajorE0ELSQ_0ELNSO_7ScaleInE1ELSR_1EEEEEENS4_6LayoutINS5_IJSC_SC_SC_EEENS5_IJNSA_ILi0EEESW_SW_EEEEENS5_IJNS4_10UnderscoreESZ_SZ_EEEEENS4_13SM90_TMA_LOADENS4_14ComposedLayoutINS4_7SwizzleILi3ELi4ELi3EEENS4_18smem_ptr_flag_bitsILi16EEENSU_INS5_IJNSA_ILi8EEESG_EEENS5_IJSG_SC_EEEEEEEvNS4_8identityENS4_23SM90_TMA_LOAD_MULTICASTES1C_vS1D_EENS_8epilogue10collective6detail29Sm90TmaWarpSpecializedAdapterINS1H_15DefaultEpilogueISJ_SK_SK_NS1G_6thread17LinearCombinationISJ_Li1EffLNS1L_9ScaleType4KindE0ELNS_15FloatRoundStyleE2ESJ_EENS1_15EpilogueDefaultEEEEEvvEEEEvNT_6ParamsE,(.L_x_203 - _ZN7cutlass13device_kernelINS_4gemm6kernel13GemmUniversalIN4cute5tupleIJiiiiEEENS1_10collective13CollectiveMmaINS1_34MainloopSm90TmaGmmaWarpSpecializedILi5ENS5_IJNS4_1CILi2EEENSA_ILi1EEESC_EEENS1_32KernelTmaWarpSpecializedPingpongEEENS5_IJNSA_ILi64EEENSA_ILi128EEESG_EEENS_6half_tENS5_IJlSC_lEEESJ_SK_NS4_8TiledMMAINS4_8MMA_AtomIJNS4_4SM904GMMA26MMA_64x128x16_F32F16F16_SSILNSO_5MajorE0ELSQ_0ELNSO_7ScaleInE1ELSR_1EEEEEENS4_6LayoutINS5_IJSC_SC_SC_EEENS5_IJNSA_ILi0EEESW_SW_EEEEENS5_IJNS4_10UnderscoreESZ_SZ_EEEEENS4_13SM90_TMA_LOADENS4_14ComposedLayoutINS4_7SwizzleILi3ELi4ELi3EEENS4_18smem_ptr_flag_bitsILi16EEENSU_INS5_IJNSA_ILi8EEESG_EEENS5_IJSG_SC_EEEEEEEvNS4_8identityENS4_23SM90_TMA_LOAD_MULTICASTES1C_vS1D_EENS_8epilogue10collective6detail29Sm90TmaWarpSpecializedAdapterINS1H_15DefaultEpilogueISJ_SK_SK_NS1G_6thread17LinearCombinationISJ_Li1EffLNS1L_9ScaleType4KindE0ELNS_15FloatRoundStyleE2ESJ_EENS1_15EpilogueDefaultEEEEEvvEEEEvNT_6ParamsE)
        .other          _ZN7cutlass13device_kernelINS_4gemm6kernel13GemmUniversalIN4cute5tupleIJiiiiEEENS1_10collective13CollectiveMmaINS1_34MainloopSm90TmaGmmaWarpSpecializedILi5ENS5_IJNS4_1CILi2EEENSA_ILi1EEESC_EEENS1_32KernelTmaWarpSpecializedPingpongEEENS5_IJNSA_ILi64EEENSA_ILi128EEESG_EEENS_6half_tENS5_IJlSC_lEEESJ_SK_NS4_8TiledMMAINS4_8MMA_AtomIJNS4_4SM904GMMA26MMA_64x128x16_F32F16F16_SSILNSO_5MajorE0ELSQ_0ELNSO_7ScaleInE1ELSR_1EEEEEENS4_6LayoutINS5_IJSC_SC_SC_EEENS5_IJNSA_ILi0EEESW_SW_EEEEENS5_IJNS4_10UnderscoreESZ_SZ_EEEEENS4_13SM90_TMA_LOADENS4_14ComposedLayoutINS4_7SwizzleILi3ELi4ELi3EEENS4_18smem_ptr_flag_bitsILi16EEENSU_INS5_IJNSA_ILi8EEESG_EEENS5_IJSG_SC_EEEEEEEvNS4_8identityENS4_23SM90_TMA_LOAD_MULTICASTES1C_vS1D_EENS_8epilogue10collective6detail29Sm90TmaWarpSpecializedAdapterINS1H_15DefaultEpilogueISJ_SK_SK_NS1G_6thread17LinearCombinationISJ_Li1EffLNS1L_9ScaleType4KindE0ELNS_15FloatRoundStyleE2ESJ_EENS1_15EpilogueDefaultEEEEEvvEEEEvNT_6ParamsE,@"STO_CUDA_ENTRY STV_DEFAULT"
_ZN7cutlass13device_kernelINS_4gemm6kernel13GemmUniversalIN4cute5tupleIJiiiiEEENS1_10collective13CollectiveMmaINS1_34MainloopSm90TmaGmmaWarpSpecializedILi5ENS5_IJNS4_1CILi2EEENSA_ILi1EEESC_EEENS1_32KernelTmaWarpSpecializedPingpongEEENS5_IJNSA_ILi64EEENSA_ILi128EEESG_EEENS_6half_tENS5_IJlSC_lEEESJ_SK_NS4_8TiledMMAINS4_8MMA_AtomIJNS4_4SM904GMMA26MMA_64x128x16_F32F16F16_SSILNSO_5MajorE0ELSQ_0ELNSO_7ScaleInE1ELSR_1EEEEEENS4_6LayoutINS5_IJSC_SC_SC_EEENS5_IJNSA_ILi0EEESW_SW_EEEEENS5_IJNS4_10UnderscoreESZ_SZ_EEEEENS4_13SM90_TMA_LOADENS4_14ComposedLayoutINS4_7SwizzleILi3ELi4ELi3EEENS4_18smem_ptr_flag_bitsILi16EEENSU_INS5_IJNSA_ILi8EEESG_EEENS5_IJSG_SC_EEEEEEEvNS4_8identityENS4_23SM90_TMA_LOAD_MULTICASTES1C_vS1D_EENS_8epilogue10collective6detail29Sm90TmaWarpSpecializedAdapterINS1H_15DefaultEpilogueISJ_SK_SK_NS1G_6thread17LinearCombinationISJ_Li1EffLNS1L_9ScaleType4KindE0ELNS_15FloatRoundStyleE2ESJ_EENS1_15EpilogueDefaultEEEEEvvEEEEvNT_6ParamsE:
[----:B------:R-:W0:Y:S02]  /*0000*/  LDC R1, c[0x0][0x28] ;  /* 0x00000a00ff017b82 */ /* 0x000e240000000800 */
[----:B0-----:R-:W-:Y:S01]  /*0010*/  VIADD R1, R1, 0xfffffff8 ;  /* 0xfffffff801017836 */ /* 0x001fe20000000000 */
[----:B------:R-:W0:Y:S01]  /*0020*/  S2R R4, SR_TID.X ;  /* 0x0000000000047919 */ /* 0x000e220000002100 */
[----:B------:R-:W-:Y:S01]  /*0030*/  ELECT P0, URZ, PT ;  /* 0x00000000003f782f */ /* 0x000fe20003800000 */
[----:B------:R-:W-:Y:S01]  /*0040*/  BSSY B0, `(.L_x_0) ;  /* 0x000000f000007945 */ /* 0x000fe20003800000 */
[--C-:B0-----:R-:W-:Y:S02]  /*0050*/  SHF.R.U32.HI R0, RZ, 0x5, R4.reuse ;  /* 0x00000005ff007819 */ /* 0x101fe40000011604 */
[----:B------:R-:W-:-:S03]  /*0060*/  SHF.R.U32.HI R7, RZ, 0x7, R4 ;  /* 0x00000007ff077819 */ /* 0x000fc60000011604 */
[----:B------:R-:W0:Y:S04]  /*0070*/  SHFL.IDX PT, R2, R0, RZ, 0x1f ;  /* 0x00001fff00027589 */ /* 0x000e2800000e0000 */
[----:B------:R1:W2:Y:S01]  /*0080*/  SHFL.IDX PT, R10, R7, RZ, 0x1f ;  /* 0x00001fff070a7589 */ /* 0x0002a200000e0000 */
[----:B0-----:R-:W-:-:S13]  /*0090*/  ISETP.NE.OR P0, PT, R2, RZ, !P0 ;  /* 0x000000ff0200720c */ /* 0x001fda0004705670 */
[----:B-12---:R-:W-:Y:S05]  /*00a0*/  @P0 BRA `(.L_x_1) ;  /* 0x0000000000200947 */ /* 0x006fea0003800000 */
[----:B------:R-:W-:Y:S02]  /*00b0*/  ULDC.64 UR4, c[0x0][0x198] ;  /* 0x0000660000047ab9 */ /* 0x000fe40000000a00 */
[----:B------:R-:W-:Y:S02]  /*00c0*/  UIADD3 UR6, UP0, UR4, 0xf0, URZ ;  /* 0x000000f004067890 */ /* 0x000fe4000ff1e03f */
[----:B------:R-:W-:Y:S02]  /*00d0*/  UIADD3 UR4, UP1, UR4, 0x1f0, URZ ;  /* 0x000001f004047890 */ /* 0x000fe4000ff3e03f */
[----:B------:R-:W-:Y:S02]  /*00e0*/  UIADD3.X UR7, URZ, UR5, URZ, UP0, !UPT ;  /* 0x000000053f077290 */ /* 0x000fe400087fe43f */
[----:B------:R-:W-:-:S07]  /*00f0*/  UIADD3.X UR5, URZ, UR5, URZ, UP1, !UPT ;  /* 0x000000053f057290 */ /* 0x000fce0008ffe43f */
[----:B------:R0:W-:Y:S02]  /*0100*/  UTMACCTL.PF [UR6] ;  /* 0x00000000060079b9 */ /* 0x0001e40008040000 */
[----:B------:R0:W-:Y:S02]  /*0110*/  UTMACCTL.PF [UR4] ;  /* 0x00000000040079b9 */ /* 0x0001e40008040000 */
[----:B0-----:R-:W-:Y:S01]  /*0120*/  NOP ;  /* 0x0000000000007918 */ /* 0x001fe20000000000 */
.L_x_1:
[----:B------:R-:W-:Y:S05]  /*0130*/  BSYNC B0 ;  /* 0x0000000000007941 */ /* 0x000fea0003800000 */
.L_x_0:
[----:B------:R-:W0:Y:S02]  /*0140*/  SHFL.IDX PT, R9, R0, RZ, 0x1f ;  /* 0x00001fff00097589 */ /* 0x000e2400000e0000 */
[----:B0-----:R-:W-:-:S13]  /*0150*/  ISETP.NE.AND P0, PT, R9, RZ, PT ;  /* 0x000000ff0900720c */ /* 0x001fda0003f05270 */
[----:B------:R-:W-:Y:S05]  /*0160*/  @P0 BRA `(.L_x_2) ;  /* 0x0000000000600947 */ /* 0x000fea0003800000 */
[----:B------:R-:W0:Y:S01]  /*0170*/  S2UR UR8, SR_CgaCtaId ;  /* 0x00000000000879c3 */ /* 0x000e220000008800 */
[----:B------:R-:W-:Y:S01]  /*0180*/  UMOV UR4, 0x400 ;  /* 0x0000040000047882 */ /* 0x000fe20000000000 */
[----:B------:R-:W-:Y:S01]  /*0190*/  UMOV UR5, 0x1 ;  /* 0x0000000100057882 */ /* 0x000fe20000000000 */
[----:B------:R-:W-:Y:S01]  /*01a0*/  UMOV UR6, 0x2 ;  /* 0x0000000200067882 */ /* 0x000fe20000000000 */
[----:B------:R-:W-:Y:S01]  /*01b0*/  ELECT P0, URZ, PT ;  /* 0x00000000003f782f */ /* 0x000fe20003800000 */
[----:B------:R-:W-:-:S04]  /*01c0*/  UIADD3 UR6, -UR6, 0x100000, URZ ;  /* 0x0010000006067890 */ /* 0x000fc8000fffe13f */
[----:B------:R-:W-:Y:S02]  /*01d0*/  USHF.L.U32 UR7, UR6, 0xb, URZ ;  /* 0x0000000b06077899 */ /* 0x000fe4000800063f */
[----:B------:R-:W-:Y:S02]  /*01e0*/  USHF.L.U32 UR6, UR6, 0x1, URZ ;  /* 0x0000000106067899 */ /* 0x000fe4000800063f */
[----:B0-----:R-:W-:Y:S02]  /*01f0*/  ULEA UR8, UR8, UR4, 0x18 ;  /* 0x0000000408087291 */ /* 0x001fe4000f8ec03f */
[----:B------:R-:W-:-:S04]  /*0200*/  UIADD3 UR4, -UR5, 0x100000, URZ ;  /* 0x0010000005047890 */ /* 0x000fc8000fffe13f */
[----:B------:R-:W-:Y:S02]  /*0210*/  USHF.L.U32 UR5, UR4, 0xb, URZ ;  /* 0x0000000b04057899 */ /* 0x000fe4000800063f */
[----:B------:R-:W-:Y:S01]  /*0220*/  USHF.L.U32 UR4, UR4, 0x1, URZ ;  /* 0x0000000104047899 */ /* 0x000fe2000800063f */
[----:B------:R-:W0:Y:S11]  /*0230*/  FENCE.VIEW.ASYNC.S ;  /* 0x00000000000073c6 */ /* 0x000e360000000000 */
[----:B0-----:R0:W1:Y:S01]  /*0240*/  SYNCS.EXCH.64 URZ, [UR8], UR4 ;  /* 0x00000004083f75b2 */ /* 0x0010620008000100 */
[----:B------:R0:W2:Y:S01]  /*0250*/  SYNCS.EXCH.64 URZ, [UR8+0x28], UR6 ;  /* 0x00002806083f75b2 */ /* 0x0000a20008000100 */
[----:B------:R0:W3:Y:S01]  /*0260*/  SYNCS.EXCH.64 URZ, [UR8+0x8], UR4 ;  /* 0x00000804083f75b2 */ /* 0x0000e20008000100 */
[----:B------:R0:W4:Y:S01]  /*0270*/  SYNCS.EXCH.64 URZ, [UR8+0x30], UR6 ;  /* 0x00003006083f75b2 */ /* 0x0001220008000100 */
[----:B------:R0:W0:Y:S01]  /*0280*/  SYNCS.EXCH.64 URZ, [UR8+0x10], UR4 ;  /* 0x00001004083f75b2 */ /* 0x0000220008000100 */
[----:B------:R0:W0:Y:S01]  /*0290*/  SYNCS.EXCH.64 URZ, [UR8+0x38], UR6 ;  /* 0x00003806083f75b2 */ /* 0x0000220008000100 */
[----:B------:R0:W0:Y:S01]  /*02a0*/  SYNCS.EXCH.64 URZ, [UR8+0x18], UR4 ;  /* 0x00001804083f75b2 */ /* 0x0000220008000100 */
[----:B------:R0:W0:Y:S01]  /*02b0*/  SYNCS.EXCH.64 URZ, [UR8+0x40], UR6 ;  /* 0x00004006083f75b2 */ /* 0x0000220008000100 */
[----:B------:R0:W0:Y:S01]  /*02c0*/  SYNCS.EXCH.64 URZ, [UR8+0x20], UR4 ;  /* 0x00002004083f75b2 */ /* 0x0000220008000100 */
[----:B------:R0:W0:Y:S01]  /*02d0*/  SYNCS.EXCH.64 URZ, [UR8+0x48], UR6 ;  /* 0x00004806083f75b2 */ /* 0x0000220008000100 */
[----:B------:R-:W-:Y:S01]  /*02e0*/  NOP ;  /* 0x0000000000007918 */ /* 0x000fe20000000000 */
.L_x_2:
[----:B------:R-:W5:Y:S01]  /*02f0*/  SHFL.IDX PT, R12, R0, RZ, 0x1f ;  /* 0x00001fff000c7589 */ /* 0x000f6200000e0000 */
[----:B------:R-:W1:Y:S01]  /*0300*/  S2UR UR12, SR_CTAID.X ;  /* 0x00000000000c79c3 */ /* 0x000e620000002500 */
[----:B------:R-:W-:Y:S02]  /*0310*/  SHF.R.S32.HI R3, RZ, 0x1f, R4 ;  /* 0x0000001fff037819 */ /* 0x000fe40000011404 */
[----:B------:R-:W-:Y:S01]  /*0320*/  ELECT P0, URZ, PT ;  /* 0x00000000003f782f */ /* 0x000fe20003800000 */
[----:B------:R-:W2:Y:S01]  /*0330*/  SHFL.IDX PT, R11, R0, RZ, 0x1f ;  /* 0x00001fff000b7589 */ /* 0x000ea200000e0000 */
[----:B0-----:R-:W-:Y:S01]  /*0340*/  ULDC UR4, c[0x0][0x150] ;  /* 0x0000540000047ab9 */ /* 0x001fe20000000800 */
[----:B------:R-:W-:Y:S02]  /*0350*/  LEA.HI R3, R3, R4, RZ, 0x7 ;  /* 0x0000000403037211 */ /* 0x000fe400078f38ff */
[----:B------:R-:W-:Y:S01]  /*0360*/  ELECT P1, URZ, PT ;  /* 0x00000000003f782f */ /* 0x000fe20003820000 */
[----:B------:R-:W0:Y:S01]  /*0370*/  S2R R6, SR_CTAID.Y ;  /* 0x0000000000067919 */ /* 0x000e220000002600 */
[----:B------:R-:W3:Y:S01]  /*0380*/  LDC R14, c[0x0][0x144] ;  /* 0x00005100ff0e7b82 */ /* 0x000ee20000000800 */
[----:B------:R-:W-:Y:S01]  /*0390*/  LOP3.LUT R3, R3, 0xffffff80, RZ, 0xc0, !PT ;  /* 0xffffff8003037812 */ /* 0x000fe200078ec0ff */
[----:B------:R-:W-:Y:S01]  /*03a0*/  UMOV UR11, 0x80 ;  /* 0x00000080000b7882 */ /* 0x000fe20000000000 */
[----:B------:R-:W4:Y:S01]  /*03b0*/  SHFL.IDX PT, R16, R7, RZ, 0x1f ;  /* 0x00001fff07107589 */ /* 0x000f2200000e0000 */
[----:B------:R-:W-:Y:S01]  /*03c0*/  NOP ;  /* 0x0000000000007918 */ /* 0x000fe20000000000 */
[----:B------:R-:W-:Y:S01]  /*03d0*/  NOP ;  /* 0x0000000000007918 */ /* 0x000fe20000000000 */
[----:B------:R-:W-:Y:S01]  /*03e0*/  IMAD.IADD R5, R4, 0x1, -R3 ;  /* 0x0000000104057824 */ /* 0x000fe200078e0a03 */
[C---:B------:R-:W-:Y:S01]  /*03f0*/  ISETP.NE.AND P4, PT, R10.reuse, RZ, PT ;  /* 0x000000ff0a00720c */ /* 0x040fe20003f85270 */
[----:B------:R-:W4:Y:S01]  /*0400*/  LDC R15, c[0x0][0x140] ;  /* 0x00005000ff0f7b82 */ /* 0x000f220000000800 */
[----:B------:R-:W-:-:S02]  /*0410*/  VIADD R36, R10, 0xffffffff ;  /* 0xffffffff0a247836 */ /* 0x000fc40000000000 */
[----:B------:R-:W-:Y:S01]  /*0420*/  SHF.R.S32.HI R8, RZ, 0x1f, R5 ;  /* 0x0000001fff087819 */ /* 0x000fe20000011405 */
[----:B------:R-:W-:Y:S02]  /*0430*/  IMAD.MOV.U32 R89, RZ, RZ, 0x1 ;  /* 0x00000001ff597424 */ /* 0x000fe400078e00ff */
[----:B------:R-:W-:Y:S02]  /*0440*/  ISETP.GE.U32.AND P6, PT, R36, 0x2, PT ;  /* 0x000000022400780c */ /* 0x000fe40003fc6070 */
[----:B-----5:R-:W-:Y:S01]  /*0450*/  ISETP.NE.OR P0, PT, R12, RZ, !P0 ;  /* 0x000000ff0c00720c */ /* 0x020fe20004705670 */
[----:B------:R-:W5:Y:S01]  /*0460*/  LDC R25, c[0x0][0x148] ;  /* 0x00005200ff197b82 */ /* 0x000f620000000800 */
[----:B-1----:R-:W-:Y:S02]  /*0470*/  I2FP.F32.U32 R12, UR12 ;  /* 0x0000000c000c7c45 */ /* 0x002fe40008201000 */
[----:B------:R-:W-:Y:S02]  /*0480*/  LEA.HI R3, R8, R5, RZ, 0x3 ;  /* 0x0000000508037211 */ /* 0x000fe400078f18ff */
[----:B--2---:R-:W-:Y:S01]  /*0490*/  ISETP.NE.OR P1, PT, R11, RZ, !P1 ;  /* 0x000000ff0b00720c */ /* 0x004fe20004f25670 */
[----:B------:R-:W-:Y:S01]  /*04a0*/  FMUL R13, R12, UR4 ;  /* 0x000000040c0d7c20 */ /* 0x000fe20008400000 */
[--C-:B------:R-:W-:Y:S01]  /*04b0*/  SHF.R.S32.HI R0, RZ, 0x3, R3.reuse ;  /* 0x00000003ff007819 */ /* 0x100fe20000011403 */
[----:B------:R-:W-:Y:S01]  /*04c0*/  ULDC UR4, c[0x0][0x154] ;  /* 0x0000550000047ab9 */ /* 0x000fe20000000800 */
[----:B------:R-:W-:-:S02]  /*04d0*/  SHF.R.S32.HI R3, RZ, 0x1f, R3 ;  /* 0x0000001fff037819 */ /* 0x000fc40000011403 */
[----:B------:R-:W-:Y:S01]  /*04e0*/  SHF.R.S32.HI R12, RZ, 0x1f, R9 ;  /* 0x0000001fff0c7819 */ /* 0x000fe20000011409 */
[----:B------:R-:W1:Y:S01]  /*04f0*/  F2I.U32.TRUNC.NTZ R13, R13 ;  /* 0x0000000d000d7305 */ /* 0x000e62000020f000 */
[----:B------:R-:W-:Y:S01]  /*0500*/  LEA.HI R11, R3, R0, RZ, 0x2 ;  /* 0x00000000030b7211 */ /* 0x000fe200078f10ff */
[----:B------:R-:W-:Y:S01]  /*0510*/  VOTEU.ALL UP1, P0 ;  /* 0x00000000003f7886 */ /* 0x000fe20000020000 */
[----:B------:R-:W-:Y:S01]  /*0520*/  LEA.HI R12, R12, R9, RZ, 0x2 ;  /* 0x000000090c0c7211 */ /* 0x000fe200078f10ff */
[----:B------:R-:W-:Y:S01]  /*0530*/  VOTEU.ALL UP0, P0 ;  /* 0x00000000003f7886 */ /* 0x000fe20000000000 */
[----:B------:R-:W-:Y:S01]  /*0540*/  SHF.R.S32.HI R3, RZ, 0x1f, R2 ;  /* 0x0000001fff037819 */ /* 0x000fe20000011402 */
[----:B------:R-:W-:Y:S01]  /*0550*/  VOTEU.ALL UP2, P1 ;  /* 0x00000000003f7886 */ /* 0x000fe20000840000 */
[----:B------:R-:W-:Y:S01]  /*0560*/  LOP3.LUT R11, R11, 0xfffffffc, RZ, 0xc0, !PT ;  /* 0xfffffffc0b0b7812 */ /* 0x000fe200078ec0ff */
[----:B------:R-:W2:Y:S01]  /*0570*/  @!UP1 S2UR UR7, SR_CgaCtaId ;  /* 0x00000000000799c3 */ /* 0x000ea20000008800 */
[----:B------:R-:W-:Y:S01]  /*0580*/  LOP3.LUT R12, R12, 0x3ffffffc, RZ, 0xc0, !PT ;  /* 0x3ffffffc0c0c7812 */ /* 0x000fe200078ec0ff */
[----:B------:R-:W-:Y:S01]  /*0590*/  @!UP1 UMOV UR6, 0x400 ;  /* 0x0000040000069882 */ /* 0x000fe20000000000 */
[----:B------:R-:W-:Y:S01]  /*05a0*/  LEA.HI R3, R3, R2, RZ, 0x2 ;  /* 0x0000000203037211 */ /* 0x000fe200078f10ff */
[----:B------:R-:W-:Y:S01]  /*05b0*/  IMAD.IADD R11, R0, 0x1, -R11 ;  /* 0x00000001000b7824 */ /* 0x000fe200078e0a0b */
[----:B------:R-:W-:Y:S01]  /*05c0*/  @!UP2 UMOV UR9, 0x400 ;  /* 0x000004000009a882 */ /* 0x000fe20000000000 */
[----:B------:R-:W-:Y:S01]  /*05d0*/  IMAD.IADD R12, R9, 0x1, -R12 ;  /* 0x00000001090c7824 */ /* 0x000fe200078e0a0c */
[----:B------:R-:W-:Y:S01]  /*05e0*/  LOP3.LUT R3, R3, 0xfffffffc, RZ, 0xc0, !PT ;  /* 0xfffffffc03037812 */ /* 0x000fe200078ec0ff */
[----:B------:R-:W5:Y:S01]  /*05f0*/  @!UP2 S2UR UR10, SR_CgaCtaId ;  /* 0x00000000000aa9c3 */ /* 0x000f620000008800 */
[----:B-1----:R-:W-:Y:S01]  /*0600*/  IMAD.MOV R13, RZ, RZ, -R13 ;  /* 0x000000ffff0d7224 */ /* 0x002fe200078e0a0d */
[----:B------:R-:W-:Y:S01]  /*0610*/  VOTEU.ALL UP3, P1 ;  /* 0x00000000003f7886 */ /* 0x000fe20000860000 */
[----:B------:R-:W-:Y:S01]  /*0620*/  IMAD R11, R12, 0x4, R11 ;  /* 0x000000040c0b7824 */ /* 0x000fe200078e020b */
[----:B------:R-:W-:Y:S01]  /*0630*/  VOTEU.ALL UP4, P1 ;  /* 0x00000000003f7886 */ /* 0x000fe20000880000 */
[----:B------:R-:W-:Y:S01]  /*0640*/  IMAD.IADD R9, R2, 0x1, -R3 ;  /* 0x0000000102097824 */ /* 0x000fe200078e0a03 */
[----:B0-----:R-:W-:Y:S01]  /*0650*/  I2FP.F32.U32 R2, R6 ;  /* 0x0000000600027245 */ /* 0x001fe20000201000 */
[----:B---3--:R-:W-:Y:S01]  /*0660*/  IMAD R21, R14, R13, UR12 ;  /* 0x0000000c0e157e24 */ /* 0x008fe2000f8e020d */
[C---:B------:R-:W-:Y:S01]  /*0670*/  LEA.HI R0, R11.reuse, R11, RZ, 0x1 ;  /* 0x0000000b0b007211 */ /* 0x040fe200078f08ff */
[C---:B------:R-:W-:Y:S01]  /*0680*/  IMAD.SHL.U32 R88, R11.reuse, 0x4, RZ ;  /* 0x000000040b587824 */ /* 0x040fe200078e00ff */
[----:B------:R-:W-:Y:S01]  /*0690*/  VOTEU.ALL UP5, P1 ;  /* 0x00000000003f7886 */ /* 0x000fe200008a0000 */
[----:B------:R-:W-:Y:S01]  /*06a0*/  FMUL R2, R2, UR4 ;  /* 0x0000000402027c20 */ /* 0x000fe20008400000 */
[----:B------:R-:W-:Y:S01]  /*06b0*/  LOP3.LUT R0, R0, 0xfffffffe, RZ, 0xc0, !PT ;  /* 0xfffffffe00007812 */ /* 0x000fe200078ec0ff */
[----:B------:R-:W-:Y:S01]  /*06c0*/  UMOV UR4, 0x20 ;  /* 0x0000002000047882 */ /* 0x000fe20000000000 */
[----:B------:R-:W-:Y:S01]  /*06d0*/  LOP3.LUT R88, R11, 0xc, R88, 0x78, !PT ;  /* 0x0000000c0b587812 */ /* 0x000fe200078e7858 */
[----:B------:R-:W-:-:S04]  /*06e0*/  @!UP1 UIADD3 UR4, -UR4, 0x100000, URZ ;  /* 0x0010000004049890 */ /* 0x000fc8000fffe13f */
[----:B------:R-:W-:Y:S02]  /*06f0*/  @!UP1 USHF.L.U32 UR5, UR4, 0xb, URZ ;  /* 0x0000000b04059899 */ /* 0x000fe4000800063f */
[----:B------:R-:W-:Y:S01]  /*0700*/  @!UP1 USHF.L.U32 UR4, UR4, 0x1, URZ ;  /* 0x0000000104049899 */ /* 0x000fe2000800063f */
[----:B----4-:R-:W-:Y:S01]  /*0710*/  ISETP.EQ.U32.AND P2, PT, R15, 0x1, PT ;  /* 0x000000010f00780c */ /* 0x010fe20003f42070 */
[----:B------:R-:W-:Y:S01]  /*0720*/  IMAD.IADD R0, R11, 0x1, -R0 ;  /* 0x000000010b007824 */ /* 0x000fe200078e0a00 */
[----:B------:R-:W0:Y:S01]  /*0730*/  F2I.U32.TRUNC.NTZ R2, R2 ;  /* 0x0000000200027305 */ /* 0x000e22000020f000 */
[----:B--2---:R-:W-:Y:S01]  /*0740*/  @!UP1 ULEA UR8, UR7, UR6, 0x18 ;  /* 0x0000000607089291 */ /* 0x004fe2000f8ec03f */
[----:B------:R-:W-:Y:S01]  /*0750*/  R2UR UR43, R16 ;  /* 0x00000000102b72ca */ /* 0x000fe200000e0000 */
[----:B------:R-:W-:-:S04]  /*0760*/  @!UP2 UIADD3 UR6, -UR11, 0x100000, URZ ;  /* 0x001000000b06a890 */ /* 0x000fc8000fffe13f */
[----:B------:R-:W-:Y:S02]  /*0770*/  @!UP2 USHF.L.U32 UR7, UR6, 0xb, URZ ;  /* 0x0000000b0607a899 */ /* 0x000fe4000800063f */
[----:B------:R-:W-:Y:S01]  /*0780*/  @!UP2 USHF.L.U32 UR6, UR6, 0x1, URZ ;  /* 0x000000010606a899 */ /* 0x000fe2000800063f */
[----:B------:R-:W-:Y:S01]  /*0790*/  ISETP.NE.AND P3, PT, R0, R21, PT ;  /* 0x000000150000720c */ /* 0x000fe20003f65270 */
[----:B------:R-:W-:Y:S01]  /*07a0*/  VOTEU.ALL UP1, P0 ;  /* 0x00000000003f7886 */ /* 0x000fe20000020000 */
[----:B-----5:R-:W-:Y:S01]  /*07b0*/  @!UP2 ULEA UR9, UR10, UR9, 0x18 ;  /* 0x000000090a09a291 */ /* 0x020fe2000f8ec03f */
[----:B------:R-:W-:Y:S01]  /*07c0*/  LOP3.LUT P0, RZ, R5, 0x7, RZ, 0xc0, !PT ;  /* 0x0000000705ff7812 */ /* 0x000fe2000780c0ff */
[----:B------:R-:W-:Y:S01]  /*07d0*/  VOTEU.ALL UP2, P1 ;  /* 0x00000000003f7886 */ /* 0x000fe20000840000 */
[----:B------:R-:W-:Y:S02]  /*07e0*/  ISETP.NE.AND P1, PT, R9, 0x3, PT ;  /* 0x000000030900780c */ /* 0x000fe40003f25270 */
[----:B------:R-:W-:-:S02]  /*07f0*/  ISETP.LT.U32.AND P0, PT, R88, 0x2, !P0 ;  /* 0x000000025800780c */ /* 0x000fc40004701070 */
[----:B------:R-:W-:Y:S01]  /*0800*/  ISETP.EQ.OR P1, PT, R9, RZ, !P1 ;  /* 0x000000ff0900720c */ /* 0x000fe20004f22670 */
[----:B------:R-:W1:Y:S02]  /*0810*/  FENCE.VIEW.ASYNC.S ;  /* 0x00000000000073c6 */ /* 0x000e640000000000 */
[----:B-1----:R1:W2:Y:S01]  /*0820*/  @!UP0 SYNCS.EXCH.64 URZ, [UR8+0x80], UR4 ;  /* 0x00008004083f85b2 */ /* 0x0022a20008000100 */
[----:B0-----:R-:W-:Y:S01]  /*0830*/  IMAD.MOV R20, RZ, RZ, -R2 ;  /* 0x000000ffff147224 */ /* 0x001fe200078e0a02 */
[----:B------:R-:W-:-:S03]  /*0840*/  @P3 LEA.HI R0, R88, R88, RZ, 0x1 ;  /* 0x0000005858003211 */ /* 0x000fc600078f08ff */
[----:B------:R-:W-:Y:S01]  /*0850*/  IMAD R3, R25, R20, R6 ;  /* 0x0000001419037224 */ /* 0x000fe200078e0206 */
[----:B------:R-:W-:Y:S02]  /*0860*/  ISETP.EQ.AND P1, PT, R10, RZ, P1 ;  /* 0x000000ff0a00720c */ /* 0x000fe40000f22270 */
[----:B------:R-:W-:Y:S02]  /*0870*/  @P3 SHF.R.S32.HI R0, RZ, 0x1, R0 ;  /* 0x00000001ff003819 */ /* 0x000fe40000011400 */
[----:B------:R-:W-:Y:S02]  /*0880*/  SEL R23, RZ, 0x1, !P1 ;  /* 0x00000001ff177807 */ /* 0x000fe40004800000 */
[----:B------:R-:W-:Y:S02]  /*0890*/  @P3 ISETP.NE.AND P5, PT, R0, R3, PT ;  /* 0x000000030000320c */ /* 0x000fe40003fa5270 */
[----:B------:R-:W-:Y:S01]  /*08a0*/  SEL R0, RZ, 0x1, !P0 ;  /* 0x00000001ff007807 */ /* 0x000fe20004000000 */
[----:B------:R1:W0:Y:S01]  /*08b0*/  @!UP1 SYNCS.EXCH.64 URZ, [UR8+0x88], UR4 ;  /* 0x00008804083f95b2 */ /* 0x0002220008000100 */
[----:B------:R-:W-:Y:S01]  /*08c0*/  NOP ;  /* 0x0000000000007918 */ /* 0x000fe20000000000 */
[----:B------:R-:W-:-:S02]  /*08d0*/  @P3 SEL R89, RZ, 0x1, P5 ;  /* 0x00000001ff593807 */ /* 0x000fc40002800000 */
[----:B------:R-:W-:Y:S02]  /*08e0*/  SEL R23, R23, 0x2, P6 ;  /* 0x0000000217177807 */ /* 0x000fe40003000000 */
[----:B------:R-:W-:Y:S01]  /*08f0*/  LOP3.LUT R89, R89, R0, RZ, 0xc0, !PT ;  /* 0x0000000059597212 */ /* 0x000fe200078ec0ff */
[----:B------:R1:W3:Y:S01]  /*0900*/  @!UP2 SYNCS.EXCH.64 URZ, [UR9+0x60], UR6 ;  /* 0x00006006093fa5b2 */ /* 0x0002e20008000100 */
[----:B------:R1:W4:Y:S01]  /*0910*/  @!UP3 SYNCS.EXCH.64 URZ, [UR9+0x68], UR6 ;  /* 0x00006806093fb5b2 */ /* 0x0003220008000100 */
[----:B------:R1:W0:Y:S01]  /*0920*/  @!UP4 SYNCS.EXCH.64 URZ, [UR9+0x70], UR6 ;  /* 0x00007006093fc5b2 */ /* 0x0002220008000100 */
[----:B------:R1:W0:Y:S01]  /*0930*/  @!UP5 SYNCS.EXCH.64 URZ, [UR9+0x78], UR6 ;  /* 0x00007806093fd5b2 */ /* 0x0002220008000100 */
[----:B------:R-:W-:Y:S01]  /*0940*/  NOP ;  /* 0x0000000000007918 */ /* 0x000fe20000000000 */
[----:B-12---:R-:W-:Y:S05]  /*0950*/  @!P2 BRA `(.L_x_3) ;  /* 0x000000000008a947 */ /* 0x006fea0003800000 */
[----:B0--34-:R-:W-:Y:S01]  /*0960*/  UCGABAR_ARV ;  /* 0x00000000000079c7 */ /* 0x019fe20008000000 */
[----:B------:R-:W-:Y:S05]  /*0970*/  BRA `(.L_x_4) ;  /* 0x0000000000047947 */ /* 0x000fea0003800000 */
.L_x_3:
[----:B0--34-:R-:W-:Y:S01]  /*0980*/  NOP ;  /* 0x0000000000007918 */ /* 0x019fe20000000000 */
.L_x_4:
[----:B------:R-:W-:Y:S01]  /*0990*/  ULDC.64 UR4, c[0x0][0x598] ;  /* 0x0001660000047ab9 */ /* 0x000fe20000000a00 */
[----:B------:R-:W-:Y:S01]  /*09a0*/  ULDC.64 UR36, c[0x0][0x208] ;  /* 0x0000820000247ab9 */ /* 0x000fe20000000a00 */
[----:B------:R-:W-:-:S04]  /*09b0*/  ISETP.NE.U32.AND P0, PT, RZ, UR4, PT ;  /* 0x00000004ff007c0c */ /* 0x000fc8000bf05070 */
[----:B------:R-:W-:-:S13]  /*09c0*/  ISETP.NE.AND.EX P0, PT, RZ, UR5, PT, P0 ;  /* 0x00000005ff007c0c */ /* 0x000fda000bf05300 */
[----:B------:R-:W-:Y:S05]  /*09d0*/  @!P0 BRA `(.L_x_5) ;  /* 0x00000000001c8947 */ /* 0x000fea0003800000 */
[----:B------:R-:W0:Y:S02]  /*09e0*/  LDC.64 R2, c[0x0][0x598] ;  /* 0x00016600ff027b82 */ /* 0x000e240000000a00 */
[----:B0-----:R-:W2:Y:S02]  /*09f0*/  LDG.E.64 R2, desc[UR36][R2.64] ;  /* 0x0000002402027981 */ /* 0x001ea4000c1e1b00 */
[----:B--2---:R-:W-:-:S04]  /*0a00*/  ISETP.NE.U32.AND P0, PT, R2, RZ, PT ;  /* 0x000000ff0200720c */ /* 0x004fc80003f05070 */
[----:B------:R-:W-:-:S13]  /*0a10*/  ISETP.NE.AND.EX P0, PT, R3, RZ, PT, P0 ;  /* 0x000000ff0300720c */ /* 0x000fda0003f05300 */
[----:B------:R-:W-:Y:S05]  /*0a20*/  @!P0 BRA `(.L_x_5) ;  /* 0x0000000000088947 */ /* 0x000fea0003800000 */
[----:B------:R0:W5:Y:S01]  /*0a30*/  LD.E R90, desc[UR36][R2.64] ;  /* 0x00000024025a7980 */ /* 0x000162000c101900 */
[----:B------:R-:W-:Y:S05]  /*0a40*/  BRA `(.L_x_6) ;  /* 0x0000000000247947 */ /* 0x000fea0003800000 */
.L_x_5:
[----:B------:R-:W-:Y:S02]  /*0a50*/  ULDC.64 UR4, c[0x0][0x588] ;  /* 0x0001620000047ab9 */ /* 0x000fe40000000a00 */
[----:B------:R-:W-:-:S04]  /*0a60*/  ISETP.NE.U32.AND P0, PT, RZ, UR4, PT ;  /* 0x00000004ff007c0c */ /* 0x000fc8000bf05070 */
[----:B------:R-:W-:-:S13]  /*0a70*/  ISETP.NE.AND.EX P0, PT, RZ, UR5, PT, P0 ;  /* 0x00000005ff007c0c */ /* 0x000fda000bf05300 */
[----:B------:R-:W-:Y:S05]  /*0a80*/  @!P0 BRA `(.L_x_7) ;  /* 0x00000000000c8947 */ /* 0x000fea0003800000 */
[----:B------:R-:W0:Y:S02]  /*0a90*/  LDC.64 R90, c[0x0][0x588] ;  /* 0x00016200ff5a7b82 */ /* 0x000e240000000a00 */
[----:B0-----:R1:W5:Y:S01]  /*0aa0*/  LDG.E R90, desc[UR36][R90.64] ;  /* 0x000000245a5a7981 */ /* 0x001362000c1e1900 */
[----:B------:R-:W-:Y:S05]  /*0ab0*/  BRA `(.L_x_6) ;  /* 0x0000000000087947 */ /* 0x000fea0003800000 */
.L_x_7:
[----:B------:R-:W-:Y:S02]  /*0ac0*/  ULDC UR4, c[0x0][0x580] ;  /* 0x0001600000047ab9 */ /* 0x000fe40000000800 */
[----:B------:R-:W-:-:S07]  /*0ad0*/  IMAD.U32 R90, RZ, RZ, UR4 ;  /* 0x00000004ff5a7e24 */ /* 0x000fce000f8e00ff */
.L_x_6:
[----:B------:R-:W-:Y:S02]  /*0ae0*/  ULDC.64 UR4, c[0x0][0x5a0] ;  /* 0x0001680000047ab9 */ /* 0x000fe40000000a00 */
[----:B------:R-:W-:-:S04]  /*0af0*/  ISETP.NE.U32.AND P0, PT, RZ, UR4, PT ;  /* 0x00000004ff007c0c */ /* 0x000fc8000bf05070 */
[----:B------:R-:W-:-:S13]  /*0b00*/  ISETP.NE.AND.EX P0, PT, RZ, UR5, PT, P0 ;  /* 0x00000005ff007c0c */ /* 0x000fda000bf05300 */
[----:B------:R-:W-:Y:S05]  /*0b10*/  @!P0 BRA `(.L_x_8) ;  /* 0x00000000001c8947 */ /* 0x000fea0003800000 */
[----:B0-----:R-:W0:Y:S02]  /*0b20*/  LDC.64 R2, c[0x0][0x5a0] ;  /* 0x00016800ff027b82 */ /* 0x001e240000000a00 */
[----:B0-----:R-:W2:Y:S02]  /*0b30*/  LDG.E.64 R2, desc[UR36][R2.64] ;  /* 0x0000002402027981 */ /* 0x001ea4000c1e1b00 */
[----:B--2---:R-:W-:-:S04]  /*0b40*/  ISETP.NE.U32.AND P0, PT, R2, RZ, PT ;  /* 0x000000ff0200720c */ /* 0x004fc80003f05070 */
[----:B------:R-:W-:-:S13]  /*0b50*/  ISETP.NE.AND.EX P0, PT, R3, RZ, PT, P0 ;  /* 0x000000ff0300720c */ /* 0x000fda0003f05300 */
[----:B------:R-:W-:Y:S05]  /*0b60*/  @!P0 BRA `(.L_x_8) ;  /* 0x0000000000088947 */ /* 0x000fea0003800000 */
[----:B-1----:R0:W5:Y:S01]  /*0b70*/  LD.E R91, desc[UR36][R2.64] ;  /* 0x00000024025b7980 */ /* 0x002162000c101900 */
[----:B------:R-:W-:Y:S05]  /*0b80*/  BRA `(.L_x_9) ;  /* 0x0000000000247947 */ /* 0x000fea0003800000 */
.L_x_8:
[----:B------:R-:W-:Y:S02]  /*0b90*/  ULDC.64 UR4, c[0x0][0x590] ;  /* 0x0001640000047ab9 */ /* 0x000fe40000000a00 */
[----:B------:R-:W-:-:S04]  /*0ba0*/  ISETP.NE.U32.AND P0, PT, RZ, UR4, PT ;  /* 0x00000004ff007c0c */ /* 0x000fc8000bf05070 */
[----:B------:R-:W-:-:S13]  /*0bb0*/  ISETP.NE.AND.EX P0, PT, RZ, UR5, PT, P0 ;  /* 0x00000005ff007c0c */ /* 0x000fda000bf05300 */
[----:B------:R-:W-:Y:S05]  /*0bc0*/  @!P0 BRA `(.L_x_10) ;  /* 0x00000000000c8947 */ /* 0x000fea0003800000 */
[----:B0-----:R-:W1:Y:S02]  /*0bd0*/  LDC.64 R2, c[0x0][0x590] ;  /* 0x00016400ff027b82 */ /* 0x001e640000000a00 */
[----:B-1----:R1:W5:Y:S01]  /*0be0*/  LDG.E R91, desc[UR36][R2.64] ;  /* 0x00000024025b7981 */ /* 0x002362000c1e1900 */
[----:B------:R-:W-:Y:S05]  /*0bf0*/  BRA `(.L_x_9) ;  /* 0x0000000000087947 */ /* 0x000fea0003800000 */
.L_x_10:
[----:B------:R-:W-:Y:S02]  /*0c00*/  ULDC UR4, c[0x0][0x584] ;  /* 0x0001610000047ab9 */ /* 0x000fe40000000800 */
[----:B-1----:R-:W-:-:S07]  /*0c10*/  IMAD.U32 R91, RZ, RZ, UR4 ;  /* 0x00000004ff5b7e24 */ /* 0x002fce000f8e00ff */
.L_x_9:
[----:B01----:R-:W0:Y:S01]  /*0c20*/  LDC R2, c[0x0][0x65c] ;  /* 0x00019700ff027b82 */ /* 0x003e220000000800 */
[----:B------:R-:W-:Y:S01]  /*0c30*/  ULDC UR6, c[0x0][0x28c] ;  /* 0x0000a30000067ab9 */ /* 0x000fe20000000800 */
[----:B------:R-:W-:Y:S01]  /*0c40*/  ISETP.NE.AND P0, PT, R10, 0x2, PT ;  /* 0x000000020a00780c */ /* 0x000fe20003f05270 */
[----:B------:R-:W-:Y:S01]  /*0c50*/  UIADD3 UR6, UR6, 0x3f, URZ ;  /* 0x0000003f06067890 */ /* 0x000fe2000fffe03f */
[----:B------:R-:W-:Y:S01]  /*0c60*/  IMAD.U32 R10, RZ, RZ, UR12 ;  /* 0x0000000cff0a7e24 */ /* 0x000fe2000f8e00ff */
[----:B------:R-:W-:Y:S01]  /*0c70*/  UMOV UR38, URZ ;  /* 0x0000003f00267c82 */ /* 0x000fe20008000000 */
[----:B------:R-:W-:Y:S01]  /*0c80*/  UMOV UR39, URZ ;  /* 0x0000003f00277c82 */ /* 0x000fe20008000000 */
[----:B------:R-:W-:Y:S01]  /*0c90*/  USHF.R.S32.HI UR7, URZ, 0x1f, UR6 ;  /* 0x0000001f3f077899 */ /* 0x000fe20008011406 */
[----:B------:R-:W-:-:S03]  /*0ca0*/  ULDC.64 UR8, c[0x0][0x650] ;  /* 0x0001940000087ab9 */ /* 0x000fc60000000a00 */
[----:B------:R-:W-:-:S04]  /*0cb0*/  ULEA.HI UR7, UR7, UR6, URZ, 0x6 ;  /* 0x0000000607077291 */ /* 0x000fc8000f8f303f */
[----:B------:R-:W-:Y:S01]  /*0cc0*/  USHF.R.S32.HI UR40, URZ, 0x6, UR7 ;  /* 0x000000063f287899 */ /* 0x000fe20008011407 */
[----:B0-----:R-:W-:-:S13]  /*0cd0*/  ISETP.NE.AND P1, PT, R2, 0x1, PT ;  /* 0x000000010200780c */ /* 0x001fda0003f25270 */
[----:B------:R-:W0:Y:S01]  /*0ce0*/  @P1 LDC R17, c[0x0][0x10] ;  /* 0x00000400ff111b82 */ /* 0x000e220000000800 */
[----:B------:R-:W-:Y:S02]  /*0cf0*/  @P1 IMAD.MOV.U32 R7, RZ, RZ, RZ ;  /* 0x000000ffff071224 */ /* 0x000fe400078e00ff */
[----:B------:R-:W-:-:S05]  /*0d00*/  @P1 IMAD.MOV.U32 R11, RZ, RZ, RZ ;  /* 0x000000ffff0b1224 */ /* 0x000fca00078e00ff */
[----:B------:R-:W1:Y:S01]  /*0d10*/  @!P1 LDC R3, c[0x0][0xc] ;  /* 0x00000300ff039b82 */ /* 0x000e620000000800 */
[----:B------:R-:W-:Y:S01]  /*0d20*/  ULDC UR4, c[0x0][0xc] ;  /* 0x0000030000047ab9 */ /* 0x000fe20000000800 */
[----:B------:R-:W-:Y:S02]  /*0d30*/  ULDC UR5, c[0x0][0x10] ;  /* 0x0000040000057ab9 */ /* 0x000fe40000000800 */
[----:B------:R-:W-:-:S04]  /*0d40*/  UIMAD.WIDE.U32 UR4, UR4, UR5, URZ ;  /* 0x00000005040472a5 */ /* 0x000fc8000f8e003f */
[----:B------:R-:W2:Y:S01]  /*0d50*/  LDC R0, c[0x0][0x14] ;  /* 0x00000500ff007b82 */ /* 0x000ea20000000800 */
[----:B0-----:R-:W-:-:S04]  /*0d60*/  @P1 IMAD.WIDE.U32 R16, R17, UR12, R6 ;  /* 0x0000000c11101c25 */ /* 0x001fc8000f8e0006 */
[----:B------:R-:W-:Y:S02]  /*0d70*/  @P1 IMAD.IADD R17, R17, 0x1, R11 ;  /* 0x0000000111111824 */ /* 0x000fe400078e020b */
[----:B------:R-:W-:Y:S02]  /*0d80*/  IMAD.MOV.U32 R11, RZ, RZ, RZ ;  /* 0x000000ffff0b7224 */ /* 0x000fe400078e00ff */
[----:B-1----:R-:W-:-:S04]  /*0d90*/  @!P1 IMAD.WIDE.U32 R10, R6, R3, R10 ;  /* 0x00000003060a9225 */ /* 0x002fc800078e000a */
[----:B------:R-:W-:Y:S02]  /*0da0*/  @!P1 IMAD.MOV.U32 R16, RZ, RZ, R10 ;  /* 0x000000ffff109224 */ /* 0x000fe400078e000a */
[----:B--2---:R-:W-:-:S04]  /*0db0*/  IMAD.WIDE.U32 R12, R0, UR4, RZ ;  /* 0x00000004000c7c25 */ /* 0x004fc8000f8e00ff */
[----:B------:R-:W-:Y:S01]  /*0dc0*/  IMAD R3, R0, UR5, RZ ;  /* 0x0000000500037c24 */ /* 0x000fe2000f8e02ff */
[----:B------:R0:W-:Y:S01]  /*0dd0*/  STL.64 [R1], R12 ;  /* 0x0000000c01007387 */ /* 0x0001e20000100a00 */
[----:B------:R-:W-:Y:S02]  /*0de0*/  @!P1 IMAD.MOV.U32 R17, RZ, RZ, R11 ;  /* 0x000000ffff119224 */ /* 0x000fe400078e000b */
[----:B------:R-:W-:Y:S01]  /*0df0*/  IMAD.IADD R0, R13, 0x1, R3 ;  /* 0x000000010d007824 */ /* 0x000fe200078e0203 */
[----:B------:R-:W-:Y:S06]  /*0e00*/  @P0 BRA `(.L_x_11) ;  /* 0x0000000000200947 */ /* 0x000fec0003800000 */
[----:B------:R-:W-:Y:S01]  /*0e10*/  UISETP.GE.U32.AND UP0, UPT, UR40, 0x5, UPT ;  /* 0x000000052800788c */ /* 0x000fe2000bf06070 */
[----:B------:R-:W-:Y:S01]  /*0e20*/  IADD3 R16, P0, R16, R12, RZ ;  /* 0x0000000c10107210 */ /* 0x000fe20007f1e0ff */
[----:B------:R-:W-:Y:S01]  /*0e30*/  UIMAD.WIDE.U32 UR4, UR40, -0x33333333, URZ ;  /* 0xcccccccd280478a5 */ /* 0x000fe2000f8e003f */
[----:B------:R-:W-:-:S03]  /*0e40*/  UMOV UR39, URZ ;  /* 0x0000003f00277c82 */ /* 0x000fc60008000000 */
[----:B------:R-:W-:Y:S01]  /*0e50*/  USHF.R.U32.HI UR4, URZ, 0x2, UR5 ;  /* 0x000000023f047899 */ /* 0x000fe20008011605 */
[----:B------:R-:W-:-:S03]  /*0e60*/  IMAD.X R17, R0, 0x1, R17, P0 ;  /* 0x0000000100117824 */ /* 0x000fc600000e0611 */
[----:B------:R-:W-:Y:S02]  /*0e70*/  UIMAD UR38, UR4, -0x5, UR40 ;  /* 0xfffffffb042678a4 */ /* 0x000fe4000f8e0228 */
[----:B------:R-:W-:-:S12]  /*0e80*/  @UP0 ULOP3.LUT UR39, UR4, 0x1, URZ, 0xc0, !UPT ;  /* 0x0000000104270892 */ /* 0x000fd8000f8ec03f */
.L_x_11:
[----:B------:R-:W-:Y:S01]  /*0e90*/  ISETP.GE.U32.AND P0, PT, R16, UR8, PT ;  /* 0x0000000810007c0c */ /* 0x000fe2000bf06070 */
[----:B------:R-:W-:Y:S01]  /*0ea0*/  IMAD.MOV.U32 R22, RZ, RZ, -0x1 ;  /* 0xffffffffff167424 */ /* 0x000fe200078e00ff */
[----:B------:R-:W-:Y:S01]  /*0eb0*/  PRMT R3, RZ, 0x7610, R3 ;  /* 0x00007610ff037816 */ /* 0x000fe20000000003 */
[----:B------:R-:W-:Y:S01]  /*0ec0*/  IMAD.MOV.U32 R18, RZ, RZ, -0x1 ;  /* 0xffffffffff127424 */ /* 0x000fe200078e00ff */
[----:B------:R-:W-:Y:S01]  /*0ed0*/  ISETP.GE.U32.AND.EX P0, PT, R17, UR9, PT, P0 ;  /* 0x0000000911007c0c */ /* 0x000fe2000bf06100 */
[----:B------:R-:W-:-:S12]  /*0ee0*/  IMAD.MOV.U32 R19, RZ, RZ, -0x1 ;  /* 0xffffffffff137424 */ /* 0x000fd800078e00ff */
[----:B------:R-:W-:Y:S05]  /*0ef0*/  @P0 BRA `(.L_x_12) ;  /* 0x0000000400280947 */ /* 0x000fea0003800000 */
[----:B------:R-:W1:Y:S01]  /*0f00*/  LDC.64 R26, c[0x0][0x628] ;  /* 0x00018a00ff1a7b82 */ /* 0x000e620000000a00 */
[----:B------:R-:W-:Y:S02]  /*0f10*/  IMAD.MOV.U32 R10, RZ, RZ, R16 ;  /* 0x000000ffff0a7224 */ /* 0x000fe400078e0010 */
[----:B------:R-:W-:-:S05]  /*0f20*/  IMAD.MOV.U32 R11, RZ, RZ, R17 ;  /* 0x000000ffff0b7224 */ /* 0x000fca00078e0011 */
[----:B------:R-:W2:Y:S08]  /*0f30*/  LDC R18, c[0x0][0x630] ;  /* 0x00018c00ff127b82 */ /* 0x000eb00000000800 */
[----:B------:R-:W3:Y:S01]  /*0f40*/  LDC.64 R28, c[0x0][0x620] ;  /* 0x00018800ff1c7b82 */ /* 0x000ee20000000a00 */
[----:B-1----:R-:W-:-:S04]  /*0f50*/  ISETP.NE.U32.AND P0, PT, R26, RZ, PT ;  /* 0x000000ff1a00720c */ /* 0x002fc80003f05070 */
[----:B------:R-:W-:-:S13]  /*0f60*/  ISETP.NE.AND.EX P0, PT, R27, RZ, PT, P0 ;  /* 0x000000ff1b00720c */ /* 0x000fda0003f05300 */
[----:B--23--:R-:W-:Y:S05]  /*0f70*/  @!P0 BRA `(.L_x_13) ;  /* 0x0000000000288947 */ /* 0x00cfea0003800000 */
[----:B------:R-:W1:Y:S02]  /*0f80*/  LDC R3, c[0x0][0x634] ;  /* 0x00018d00ff037b82 */ /* 0x000e640000000800 */
[----:B-1----:R-:W-:-:S05]  /*0f90*/  IADD3 R3, P0, R16, R3, RZ ;  /* 0x0000000310037210 */ /* 0x002fca0007f1e0ff */
[----:B------:R-:W-:-:S04]  /*0fa0*/  IMAD.X R19, RZ, RZ, R17, P0 ;  /* 0x000000ffff137224 */ /* 0x000fc800000e0611 */
[----:B------:R-:W-:-:S04]  /*0fb0*/  IMAD.WIDE.U32 R10, R19, R26, RZ ;  /* 0x0000001a130a7225 */ /* 0x000fc800078e00ff */
[----:B0-----:R-:W-:-:S04]  /*0fc0*/  IMAD.WIDE.U32 R12, P0, R3, R27, R10 ;  /* 0x0000001b030c7225 */ /* 0x001fc8000780000a */
[----:B------:R-:W-:-:S04]  /*0fd0*/  IMAD.WIDE.U32 R10, R3, R26, RZ ;  /* 0x0000001a030a7225 */ /* 0x000fc800078e00ff */
[----:B------:R-:W-:Y:S01]  /*0fe0*/  IMAD.X R15, RZ, RZ, RZ, P0 ;  /* 0x000000ffff0f7224 */ /* 0x000fe200000e06ff */
[----:B------:R-:W-:Y:S01]  /*0ff0*/  IADD3 RZ, P0, R11, R12, RZ ;  /* 0x0000000c0bff7210 */ /* 0x000fe20007f1e0ff */
[----:B------:R-:W-:-:S04]  /*1000*/  IMAD.MOV.U32 R14, RZ, RZ, R13 ;  /* 0x000000ffff0e7224 */ /* 0x000fc800078e000d */
[----:B------:R-:W-:-:S08]  /*1010*/  IMAD.WIDE.U32.X R10, R19, R27, R14, P0 ;  /* 0x0000001b130a7225 */ /* 0x000fd000000e040e */
.L_x_13:
[----:B------:R-:W1:Y:S01]  /*1020*/  LDC.64 R32, c[0x0][0x640] ;  /* 0x00019000ff207b82 */ /* 0x000e620000000a00 */
[-CC-:B------:R-:W-:Y:S02]  /*1030*/  SHF.R.U64 R30, R10, R18.reuse, R11.reuse ;  /* 0x000000120a1e7219 */ /* 0x180fe4000000120b */
[----:B------:R-:W-:Y:S02]  /*1040*/  SHF.R.U32.HI R3, RZ, R18, R11 ;  /* 0x00000012ff037219 */ /* 0x000fe4000001160b */
[----:B0-----:R-:W-:-:S03]  /*1050*/  IADD3 R13, P0, RZ, -R30, RZ ;  /* 0x8000001eff0d7210 */ /* 0x001fc60007f1e0ff */
[----:B------:R-:W0:Y:S02]  /*1060*/  LDC R14, c[0x0][0x618] ;  /* 0x00018600ff0e7b82 */ /* 0x000e240000000800 */
[----:B------:R-:W-:Y:S02]  /*1070*/  IMAD.X R3, RZ, RZ, ~R3, P0 ;  /* 0x000000ffff037224 */ /* 0x000fe400000e0e03 */
[----:B------:R-:W-:-:S04]  /*1080*/  IMAD.WIDE.U32 R10, R13, R28, R16 ;  /* 0x0000001c0d0a7225 */ /* 0x000fc800078e0010 */
[----:B------:R-:W2:Y:S01]  /*1090*/  LDC R15, c[0x0][0x608] ;  /* 0x00018200ff0f7b82 */ /* 0x000ea20000000800 */
[----:B------:R-:W-:Y:S02]  /*10a0*/  IMAD R12, R3, R28, RZ ;  /* 0x0000001c030c7224 */ /* 0x000fe400078e02ff */
[----:B------:R-:W-:Y:S02]  /*10b0*/  IMAD.MOV.U32 R28, RZ, RZ, 0x1 ;  /* 0x00000001ff1c7424 */ /* 0x000fe400078e00ff */
[----:B------:R-:W-:Y:S02]  /*10c0*/  IMAD R3, R13, R29, R12 ;  /* 0x0000001d0d037224 */ /* 0x000fe400078e020c */
[----:B------:R-:W-:Y:S01]  /*10d0*/  IMAD.MOV.U32 R12, RZ, RZ, -0x1 ;  /* 0xffffffffff0c7424 */ /* 0x000fe200078e00ff */
[----:B------:R-:W3:Y:S01]  /*10e0*/  LDC R31, c[0x0][0x658] ;  /* 0x00019600ff1f7b82 */ /* 0x000ee20000000800 */
[----:B------:R-:W-:Y:S01]  /*10f0*/  IMAD.IADD R3, R11, 0x1, R3 ;  /* 0x000000010b037824 */ /* 0x000fe200078e0203 */
[----:B-1----:R-:W-:-:S04]  /*1100*/  ISETP.NE.U32.AND P0, PT, R32, RZ, PT ;  /* 0x000000ff2000720c */ /* 0x002fc80003f05070 */
[----:B------:R-:W-:Y:S02]  /*1110*/  ISETP.NE.AND.EX P0, PT, R33, RZ, PT, P0 ;  /* 0x000000ff2100720c */ /* 0x000fe40003f05300 */
[----:B------:R-:W1:Y:S01]  /*1120*/  LDC R24, c[0x0][0x600] ;  /* 0x00018000ff187b82 */ /* 0x000e620000000800 */
[-CC-:B0-----:R-:W-:Y:S02]  /*1130*/  SHF.R.U64 R27, R10, R14.reuse, R3.reuse ;  /* 0x0000000e0a1b7219 */ /* 0x181fe40000001203 */
[----:B------:R-:W-:-:S05]  /*1140*/  SHF.R.U32.HI R10, RZ, R14, R3 ;  /* 0x0000000eff0a7219 */ /* 0x000fca0000011603 */
[----:B------:R-:W0:Y:S01]  /*1150*/  LDC R22, c[0x0][0x648] ;  /* 0x00019200ff167b82 */ /* 0x000e220000000800 */
[-CC-:B--2---:R-:W-:Y:S02]  /*1160*/  SHF.R.U64 R35, R27, R15.reuse, R10.reuse ;  /* 0x0000000f1b237219 */ /* 0x184fe4000000120a */
[----:B------:R-:W-:-:S05]  /*1170*/  SHF.R.U32.HI R10, RZ, R15, R10 ;  /* 0x0000000fff0a7219 */ /* 0x000fca000001160a */
[----:B------:R-:W2:Y:S01]  /*1180*/  LDC R26, c[0x0][0x638] ;  /* 0x00018e00ff1a7b82 */ /* 0x000ea20000000800 */
[-CC-:B---3--:R-:W-:Y:S02]  /*1190*/  SHF.R.U64 R34, R35, R31.reuse, R10.reuse ;  /* 0x0000001f23227219 */ /* 0x188fe4000000120a */
[-C--:B------:R-:W-:Y:S02]  /*11a0*/  SHF.L.U32 R3, R12, R31.reuse, RZ ;  /* 0x0000001f0c037219 */ /* 0x080fe400000006ff */
[----:B------:R-:W-:Y:S01]  /*11b0*/  SHF.R.U32.HI R11, RZ, R31, R10 ;  /* 0x0000001fff0b7219 */ /* 0x000fe2000001160a */
[----:B------:R-:W-:Y:S01]  /*11c0*/  IMAD.MOV.U32 R10, RZ, RZ, R34 ;  /* 0x000000ffff0a7224 */ /* 0x000fe200078e0022 */
[----:B------:R-:W-:Y:S01]  /*11d0*/  LOP3.LUT R18, RZ, R3, RZ, 0x33, !PT ;  /* 0x00000003ff127212 */ /* 0x000fe200078e33ff */
[----:B------:R-:W3:Y:S01]  /*11e0*/  LDC R29, c[0x0][0x610] ;  /* 0x00018400ff1d7b82 */ /* 0x000ee20000000800 */
[----:B------:R-:W-:Y:S05]  /*11f0*/  @!P0 BRA `(.L_x_14) ;  /* 0x0000000000288947 */ /* 0x000fea0003800000 */
[----:B------:R-:W4:Y:S02]  /*1200*/  LDC R3, c[0x0][0x64c] ;  /* 0x00019300ff037b82 */ /* 0x000f240000000800 */
[----:B----4-:R-:W-:-:S05]  /*1210*/  IADD3 R3, P0, R34, R3, RZ ;  /* 0x0000000322037210 */ /* 0x010fca0007f1e0ff */
[----:B------:R-:W-:-:S04]  /*1220*/  IMAD.X R19, RZ, RZ, R11, P0 ;  /* 0x000000ffff137224 */ /* 0x000fc800000e060b */
[----:B------:R-:W-:-:S04]  /*1230*/  IMAD.WIDE.U32 R10, R19, R32, RZ ;  /* 0x00000020130a7225 */ /* 0x000fc800078e00ff */
[----:B------:R-:W-:-:S04]  /*1240*/  IMAD.WIDE.U32 R12, P0, R3, R33, R10 ;  /* 0x00000021030c7225 */ /* 0x000fc8000780000a */
[----:B------:R-:W-:-:S04]  /*1250*/  IMAD.WIDE.U32 R10, R3, R32, RZ ;  /* 0x00000020030a7225 */ /* 0x000fc800078e00ff */
[----:B------:R-:W-:Y:S01]  /*1260*/  IMAD.X R15, RZ, RZ, RZ, P0 ;  /* 0x000000ffff0f7224 */ /* 0x000fe200000e06ff */
[----:B------:R-:W-:Y:S01]  /*1270*/  IADD3 RZ, P0, R11, R12, RZ ;  /* 0x0000000c0bff7210 */ /* 0x000fe20007f1e0ff */
[----:B------:R-:W-:-:S04]  /*1280*/  IMAD.MOV.U32 R14, RZ, RZ, R13 ;  /* 0x000000ffff0e7224 */ /* 0x000fc800078e000d */
[----:B------:R-:W-:-:S08]  /*1290*/  IMAD.WIDE.U32.X R10, R19, R33, R14, P0 ;  /* 0x00000021130a7225 */ /* 0x000fd000000e040e */
.L_x_14:
[----:B0-----:R-:W-:Y:S01]  /*12a0*/  SHF.R.U64 R7, R10, R22, R11 ;  /* 0x000000160a077219 */ /* 0x001fe2000000120b */
[----:B-1----:R-:W-:Y:S01]  /*12b0*/  VIADD R10, R24, 0xffffffff ;  /* 0xffffffff180a7836 */ /* 0x002fe20000000000 */
[----:B------:R-:W-:Y:S01]  /*12c0*/  SHF.L.U32 R3, R28, R31, RZ ;  /* 0x0000001f1c037219 */ /* 0x000fe200000006ff */
[----:B------:R-:W-:Y:S01]  /*12d0*/  @P1 IMAD R21, R25, R20, R6 ;  /* 0x0000001419151224 */ /* 0x000fe200078e0206 */
[----:B------:R-:W-:Y:S01]  /*12e0*/  LOP3.LUT R18, R35, R18, RZ, 0xc0, !PT ;  /* 0x0000001223127212 */ /* 0x000fe200078ec0ff */
[----:B------:R-:W-:Y:S02]  /*12f0*/  IMAD.MOV R11, RZ, RZ, -R7 ;  /* 0x000000ffff0b7224 */ /* 0x000fe400078e0a07 */
[----:B------:R-:W-:Y:S02]  /*1300*/  IMAD.MOV.U32 R6, RZ, RZ, 0x1 ;  /* 0x00000001ff067424 */ /* 0x000fe400078e00ff */
[----:B------:R-:W-:Y:S01]  /*1310*/  IMAD R18, R3, R7, R18 ;  /* 0x0000000703127224 */ /* 0x000fe200078e0212 */
[----:B------:R-:W-:Y:S01]  /*1320*/  LOP3.LUT R7, R27, R10, RZ, 0xc0, !PT ;  /* 0x0000000a1b077212 */ /* 0x000fe200078ec0ff */
[----:B--2---:R-:W-:-:S02]  /*1330*/  IMAD R3, R11, R26, R34 ;  /* 0x0000001a0b037224 */ /* 0x004fc400078e0222 */
[----:B---3--:R-:W-:Y:S02]  /*1340*/  IMAD R22, R18, R29, R21 ;  /* 0x0000001d12167224 */ /* 0x008fe400078e0215 */
[----:B------:R-:W-:Y:S01]  /*1350*/  IMAD R7, R3, R24, R7 ;  /* 0x0000001803077224 */ /* 0x000fe200078e0207 */
[----:B------:R-:W-:Y:S01]  /*1360*/  PRMT R3, R6, 0x7610, R3 ;  /* 0x0000761006037816 */ /* 0x000fe20000000003 */
[----:B------:R-:W-:-:S03]  /*1370*/  IMAD.MOV.U32 R19, RZ, RZ, R30 ;  /* 0x000000ffff137224 */ /* 0x000fc600078e001e */
[----:B------:R-:W-:Y:S02]  /*1380*/  SEL R18, R7, R22, !P1 ;  /* 0x0000001607127207 */ /* 0x000fe40004800000 */
[----:B------:R-:W-:-:S07]  /*1390*/  SEL R22, R22, R7, !P1 ;  /* 0x0000000716167207 */ /* 0x000fce0004800000 */
.L_x_12:
[----:B------:R-:W-:Y:S05]  /*13a0*/  @!P2 BRA `(.L_x_15) ;  /* 0x00000000000ca947 */ /* 0x000fea0003800000 */
[----:B------:R-:W-:Y:S01]  /*13b0*/  UCGABAR_WAIT ;  /* 0x0000000000007dc7 */ /* 0x000fe20008000000 */
[----:B------:R-:W-:Y:S01]  /*13c0*/  CCTL.IVALL ;  /* 0x00000000ff00798f */ /* 0x000fe20002000000 */
[----:B------:R-:W-:Y:S05]  /*13d0*/  BRA `(.L_x_16) ;  /* 0x0000000000047947 */ /* 0x000fea0003800000 */
.L_x_15:
[----:B------:R-:W-:Y:S06]  /*13e0*/  BAR.SYNC.DEFER_BLOCKING 0x0 ;  /* 0x0000000000007b1d */ /* 0x000fec0000010000 */
.L_x_16:
[----:B------:R-:W-:Y:S05]  /*13f0*/  @!P4 BRA `(.L_x_17) ;  /* 0x000000540080c947 */ /* 0x000fea0003800000 */
[----:B------:R-:W-:-:S13]  /*1400*/  ISETP.GT.U32.AND P0, PT, R36, 0x1, PT ;  /* 0x000000012400780c */ /* 0x000fda0003f04070 */
[----:B------:R-:W-:Y:S05]  /*1410*/  @P0 EXIT ;  /* 0x000000000000094d */ /* 0x000fea0003800000 */
.L_x_18:
[----:B------:R-:W-:-:S08]  /*1420*/  NOP ;  /* 0x0000000000007918 */ /* 0x000fd00000000000 */
[----:B------:R-:W1:Y:S02]  /*1430*/  USETMAXREG.TRY_ALLOC.CTAPOOL UP0, 0xe8 ;  /* 0x000000e8000079c8 */ /* 0x000e640008000600 */
[----:B-1----:R-:W-:-:S13]  /*1440*/  PLOP3.LUT P0, PT, PT, PT, UP0, 0x80, 0x0 ;  /* 0x000000000000781c */ /* 0x002fda0003f0f008 */
[----:B------:R-:W-:Y:S05]  /*1450*/  @!P0 BRA `(.L_x_18) ;  /* 0xfffffffc00f08947 */ /* 0x000fea000383ffff */
[----:B------:R-:W-:-:S13]  /*1460*/  LOP3.LUT P0, RZ, R3, 0xff, RZ, 0xc0, !PT ;  /* 0x000000ff03ff7812 */ /* 0x000fda000780c0ff */
[----:B------:R-:W-:Y:S05]  /*1470*/  @!P0 EXIT ;  /* 0x000000000000894d */ /* 0x000fea0003800000 */
[----:B------:R-:W2:Y:S01]  /*1480*/  LDL.64 R10, [R1] ;  /* 0x00000000010a7983 */ /* 0x000ea20000100a00 */
[CC--:B------:R-:W-:Y:S01]  /*1490*/  LEA.HI R3, R8.reuse, R5.reuse, RZ, 0x2 ;  /* 0x0000000508037211 */ /* 0x0c0fe200078f10ff */
[----:B------:R-:W1:Y:S01]  /*14a0*/  S2UR UR4, SR_CgaCtaId ;  /* 0x00000000000479c3 */ /* 0x000e620000008800 */
[----:B------:R-:W-:Y:S01]  /*14b0*/  LEA.HI R8, R8, R5, RZ, 0x5 ;  /* 0x0000000508087211 */ /* 0x000fe200078f28ff */
[----:B------:R-:W-:Y:S01]  /*14c0*/  UISETP.LT.AND UP0, UPT, UR40, 0x1, UPT ;  /* 0x000000012800788c */ /* 0x000fe2000bf01270 */
[--C-:B------:R-:W-:Y:S01]  /*14d0*/  SHF.R.S32.HI R92, RZ, 0x2, R3.reuse ;  /* 0x00000002ff5c7819 */ /* 0x100fe20000011403 */
[----:B------:R-:W-:Y:S01]  /*14e0*/  UIADD3 UR5, UR43, -0x1, URZ ;  /* 0xffffffff2b057890 */ /* 0x000fe2000fffe03f */
[----:B------:R-:W-:Y:S01]  /*14f0*/  SHF.R.S32.HI R7, RZ, 0x1f, R3 ;  /* 0x0000001fff077819 */ /* 0x000fe20000011403 */
[----:B------:R-:W-:Y:S01]  /*1500*/  USEL UR42, UR40, 0x1, UP0 ;  /* 0x00000001282a7887 */ /* 0x000fe20008000000 */
[----:B------:R-:W-:Y:S01]  /*1510*/  LOP3.LUT R4, R3, 0xfffffffc, RZ, 0xc0, !PT ;  /* 0xfffffffc03047812 */ /* 0x000fe200078ec0ff */
[----:B------:R-:W3:Y:S01]  /*1520*/  LDC R98, c[0x0][0x658] ;  /* 0x00019600ff627b82 */ /* 0x000ee20000000800 */
[----:B------:R-:W-:Y:S01]  /*1530*/  LEA.HI R7, R7, R92, RZ, 0x3 ;  /* 0x0000005c07077211 */ /* 0x000fe200078f18ff */
[----:B------:R-:W-:Y:S01]  /*1540*/  UMOV UR41, 0x400 ;  /* 0x0000040000297882 */ /* 0x000fe20000000000 */
[----:B------:R-:W-:Y:S01]  /*1550*/  SHF.R.S32.HI R3, RZ, 0x5, R8 ;  /* 0x00000005ff037819 */ /* 0x000fe20000011408 */
[----:B------:R-:W-:Y:S01]  /*1560*/  UISETP.NE.AND UP0, UPT, UR5, URZ, UPT ;  /* 0x0000003f0500728c */ /* 0x000fe2000bf05270 */
[----:B------:R-:W-:Y:S01]  /*1570*/  LOP3.LUT R7, R7, 0xfffffff8, RZ, 0xc0, !PT ;  /* 0xfffffff807077812 */ /* 0x000fe200078ec0ff */
[----:B------:R-:W-:Y:S01]  /*1580*/  IMAD.IADD R4, R5, 0x1, -R4 ;  /* 0x0000000105047824 */ /* 0x000fe200078e0a04 */
[----:B------:R-:W-:Y:S01]  /*1590*/  ULDC UR6, c[0x0][0x284] ;  /* 0x0000a10000067ab9 */ /* 0x000fe20000000800 */
[----:B------:R-:W4:Y:S01]  /*15a0*/  LDC.64 R96, c[0x0][0x5c8] ;  /* 0x00017200ff607b82 */ /* 0x000f220000000a00 */
[----:B------:R-:W-:Y:S01]  /*15b0*/  IMAD.MOV.U32 R5, RZ, RZ, 0x1 ;  /* 0x00000001ff057424 */ /* 0x000fe200078e00ff */
[----:B------:R-:W-:Y:S01]  /*15c0*/  LOP3.LUT R104, R23, 0x1, RZ, 0xfc, !PT ;  /* 0x0000000117687812 */ /* 0x000fe200078efcff */
[----:B------:R-:W-:Y:S01]  /*15d0*/  IMAD.IADD R92, R92, 0x1, -R7 ;  /* 0x000000015c5c7824 */ /* 0x000fe200078e0a07 */
[----:B------:R-:W-:Y:S01]  /*15e0*/  USHF.L.U32 UR45, UR40, 0x1, URZ ;  /* 0x00000001282d7899 */ /* 0x000fe2000800063f */
[----:B------:R-:W-:Y:S01]  /*15f0*/  IMAD.SHL.U32 R94, R4, 0x2, RZ ;  /* 0x00000002045e7824 */ /* 0x000fe200078e00ff */
[----:B------:R-:W-:Y:S01]  /*1600*/  UIADD3 UR42, -UR42, UR40, URZ ;  /* 0x000000282a2a7290 */ /* 0x000fe2000fffe13f */
[--C-:B------:R-:W-:Y:S01]  /*1610*/  IMAD R103, R3, -0x10, -R92.reuse ;  /* 0xfffffff003677824 */ /* 0x100fe200078e0a5c */
[----:B------:R-:W0:Y:S01]  /*1620*/  LDC R99, c[0x0][0x288] ;  /* 0x0000a200ff637b82 */ /* 0x000e220000000800 */
[----:B------:R-:W-:Y:S01]  /*1630*/  SHF.R.S32.HI R93, RZ, 0x1f, R92 ;  /* 0x0000001fff5d7819 */ /* 0x000fe2000001145c */
[----:B-1----:R-:W-:Y:S01]  /*1640*/  ULEA UR41, UR4, UR41, 0x18 ;  /* 0x0000002904297291 */ /* 0x002fe2000f8ec03f */
[----:B------:R-:W-:Y:S01]  /*1650*/  SHF.R.S32.HI R95, RZ, 0x1f, R94 ;  /* 0x0000001fff5f7819 */ /* 0x000fe2000001145e */
[----:B------:R-:W-:Y:S01]  /*1660*/  USHF.L.U32 UR4, UR5, 0x3, URZ ;  /* 0x0000000305047899 */ /* 0x000fe2000800063f */
[----:B------:R-:W-:Y:S01]  /*1670*/  VIADD R103, R103, UR6 ;  /* 0x0000000667677c36 */ /* 0x000fe20008000000 */
[----:B------:R-:W-:Y:S01]  /*1680*/  USEL UR5, URZ, 0x1, UP0 ;  /* 0x000000013f057887 */ /* 0x000fe20008000000 */
[----:B------:R-:W-:Y:S01]  /*1690*/  IMAD.WIDE R92, R3, 0x10, R92 ;  /* 0x00000010035c7825 */ /* 0x000fe200078e025c */
[----:B------:R-:W1:Y:S01]  /*16a0*/  LDC R101, c[0x0][0x600] ;  /* 0x00018000ff657b82 */ /* 0x000e620000000800 */
[----:B------:R-:W-:-:S02]  /*16b0*/  UIADD3 UR46, UR41, 0x60, URZ ;  /* 0x00000060292e7890 */ /* 0x000fc4000fffe03f */
[----:B------:R-:W-:Y:S01]  /*16c0*/  IMAD.MOV.U32 R3, RZ, RZ, -0x1 ;  /* 0xffffffffff037424 */ /* 0x000fe200078e00ff */
[----:B------:R-:W-:Y:S01]  /*16d0*/  ULOP3.LUT UR4, UR4, 0x8, URZ, 0xc0, !UPT ;  /* 0x0000000804047892 */ /* 0x000fe2000f8ec03f */
[----:B------:R-:W-:Y:S01]  /*16e0*/  IMAD.U32 R105, RZ, RZ, UR5 ;  /* 0x00000005ff697e24 */ /* 0x000fe2000f8e00ff */
[----:B------:R-:W-:Y:S02]  /*16f0*/  ULEA UR43, UR43, UR46, 0x3 ;  /* 0x0000002e2b2b7291 */ /* 0x000fe4000f8e183f */
[-C--:B---3--:R-:W-:Y:S01]  /*1700*/  SHF.L.U32 R3, R3, R98.reuse, RZ ;  /* 0x0000006203037219 */ /* 0x088fe200000006ff */
[----:B------:R-:W-:Y:S01]  /*1710*/  ULOP3.LUT UR47, UR4, 0x8, URZ, 0x3c, !UPT ;  /* 0x00000008042f7892 */ /* 0x000fe2000f8e3c3f */
[C---:B----4-:R-:W-:Y:S01]  /*1720*/  SHF.L.U64.HI R97, R96.reuse, 0x3, R97 ;  /* 0x0000000360617819 */ /* 0x050fe20000010261 */
[----:B------:R-:W-:Y:S01]  /*1730*/  IMAD.SHL.U32 R96, R96, 0x8, RZ ;  /* 0x0000000860607824 */ /* 0x000fe200078e00ff */
[----:B------:R-:W-:Y:S01]  /*1740*/  SHF.L.U32 R98, R5, R98, RZ ;  /* 0x0000006205627219 */ /* 0x000fe200000006ff */
[----:B------:R-:W-:Y:S01]  /*1750*/  ULOP3.LUT UR44, UR4, 0x18, URZ, 0x3c, !UPT ;  /* 0x00000018042c7892 */ /* 0x000fe2000f8e3c3f */
[----:B------:R-:W-:Y:S01]  /*1760*/  LOP3.LUT R102, RZ, R3, RZ, 0x33, !PT ;  /* 0x00000003ff667212 */ /* 0x000fe200078e33ff */
[----:B0-----:R-:W-:-:S02]  /*1770*/  IMAD R99, R4, -0x2, R99 ;  /* 0xfffffffe04637824 */ /* 0x001fc400078e0263 */
[----:B-1----:R-:W-:Y:S01]  /*1780*/  VIADD R101, R101, 0xffffffff ;  /* 0xffffffff65657836 */ /* 0x002fe20000000000 */
[----:B--2---:R-:W-:-:S07]  /*1790*/  SHF.L.U64.HI R100, R10, 0x1, R0 ;  /* 0x000000010a647819 */ /* 0x004fce0000010200 */
.L_x_166:
[----:B------:R-:W-:-:S04]  /*17a0*/  SHF.L.U32 R0, R105, 0x1f, RZ ;  /* 0x0000001f69007819 */ /* 0x000fc800000006ff */
[----:B------:R-:W0:Y:S02]  /*17b0*/  SYNCS.PHASECHK.TRANS64.TRYWAIT P0, [UR43+-0x8], R0 ;  /* 0xfffff800ff0075a7 */ /* 0x000e24000800016b */
[----:B01-34-:R-:W-:Y:S05]  /*17c0*/  @!P0 BRA `(.L_x_19) ;  /* 0x0000006000b48947 */ /* 0x01bfea0003800000 */
.L_x_189:
[----:B------:R-:W-:Y:S02]  /*17d0*/  ULDC UR4, c[0x0][0x28c] ;  /* 0x0000a30000047ab9 */ /* 0x000fe40000000800 */
[----:B------:R-:W-:-:S13]  /*17e0*/  ISETP.LT.AND P0, PT, RZ, UR4, PT ;  /* 0x00000004ff007c0c */ /* 0x000fda000bf01270 */
[----:B------:R-:W-:Y:S05]  /*17f0*/  @P0 BRA `(.L_x_20) ;  /* 0x0000000000400947 */ /* 0x000fea0003800000 */
[----:B0-----:R-:W-:Y:S01]  /*1800*/  MOV R0, 0x0 ;  /* 0x0000000000007802 */ /* 0x001fe20000000f00 */
[----:B------:R-:W-:Y:S01]  /*1810*/  ULDC.64 UR4, c[0x4][0x68] ;  /* 0x01001a0000047ab9 */ /* 0x000fe20000000a00 */
[----:B------:R-:W-:Y:S01]  /*1820*/  ULDC.64 UR6, c[0x4][0x8] ;  /* 0x0100020000067ab9 */ /* 0x000fe20000000a00 */
[----:B------:R-:W-:Y:S01]  /*1830*/  IMAD.U32 R4, RZ, RZ, UR4 ;  /* 0x00000004ff047e24 */ /* 0x000fe2000f8e00ff */
[----:B------:R0:W1:Y:S01]  /*1840*/  LDC.64 R14, c[0x4][R0] ;  /* 0x01000000000e7b82 */ /* 0x0000620000000a00 */
[----:B------:R-:W-:Y:S01]  /*1850*/  IMAD.U32 R5, RZ, RZ, UR5 ;  /* 0x00000005ff057e24 */ /* 0x000fe2000f8e00ff */
[----:B------:R-:W-:Y:S01]  /*1860*/  ULDC.64 UR4, c[0x4][0x70] ;  /* 0x01001c0000047ab9 */ /* 0x000fe20000000a00 */
[----:B------:R-:W-:Y:S02]  /*1870*/  IMAD.U32 R10, RZ, RZ, UR6 ;  /* 0x00000006ff0a7e24 */ /* 0x000fe4000f8e00ff */
[----:B------:R-:W-:Y:S02]  /*1880*/  IMAD.U32 R6, RZ, RZ, UR4 ;  /* 0x00000004ff067e24 */ /* 0x000fe4000f8e00ff */
[----:B------:R-:W-:-:S02]  /*1890*/  IMAD.U32 R7, RZ, RZ, UR5 ;  /* 0x00000005ff077e24 */ /* 0x000fc4000f8e00ff */
[----:B------:R-:W-:Y:S02]  /*18a0*/  IMAD.U32 R11, RZ, RZ, UR7 ;  /* 0x00000007ff0b7e24 */ /* 0x000fe4000f8e00ff */
[----:B------:R-:W-:Y:S02]  /*18b0*/  IMAD.MOV.U32 R8, RZ, RZ, 0x1e1 ;  /* 0x000001e1ff087424 */ /* 0x000fe400078e00ff */
[----:B------:R-:W-:Y:S02]  /*18c0*/  IMAD.MOV.U32 R12, RZ, RZ, 0x1 ;  /* 0x00000001ff0c7424 */ /* 0x000fe400078e00ff */
[----:B0-----:R-:W-:-:S07]  /*18d0*/  IMAD.MOV.U32 R13, RZ, RZ, RZ ;  /* 0x000000ffff0d7224 */ /* 0x001fce00078e00ff */
[----:B------:R-:W-:-:S07]  /*18e0*/  LEPC R20, `(.L_x_20) ;  /* 0x000000001014794e */ /* 0x000fce0000000000 */
[----:B-1---5:R-:W-:Y:S05]  /*18f0*/  CALL.ABS.NOINC R14 ;  /* 0x000000000e007343 */ /* 0x022fea0003c00000 */
.L_x_20:
[----:B------:R-:W-:-:S13]  /*1900*/  ISETP.NE.AND P0, PT, R104, 0x3, PT ;  /* 0x000000036800780c */ /* 0x000fda0003f05270 */
[----:B------:R-:W-:Y:S05]  /*1910*/  @!P0 BRA `(.L_x_21) ;  /* 0x0000000000048947 */ /* 0x000fea0003800000 */
[----:B------:R-:W-:Y:S01]  /*1920*/  BPT.TRAP 0x1 ;  /* 0x000000040000795c */ /* 0x000fe20000300000 */
.L_x_21:
[----:B0-----:R-:W-:Y:S02]  /*1930*/  IMAD.U32 R3, RZ, RZ, UR38 ;  /* 0x00000026ff037e24 */ /* 0x001fe4000f8e00ff */
[----:B------:R-:W-:-:S03]  /*1940*/  IMAD.U32 R0, RZ, RZ, UR39 ;  /* 0x00000027ff007e24 */ /* 0x000fc6000f8e00ff */
[----:B------:R-:W-:Y:S02]  /*1950*/  LEA R3, R3, UR41, 0x3 ;  /* 0x0000002903037c11 */ /* 0x000fe4000f8e18ff */
[----:B------:R-:W-:-:S04]  /*1960*/  SHF.L.U32 R0, R0, 0x1f, RZ ;  /* 0x0000001f00007819 */ /* 0x000fc800000006ff */
[----:B------:R0:W1:Y:S01]  /*1970*/  SYNCS.PHASECHK.TRANS64.TRYWAIT P1, [R3+URZ], R0 ;  /* 0x00000000030075a7 */ /* 0x000062000802017f */
[----:B------:R-:W-:Y:S05]  /*1980*/  @!P0 BRA `(.L_x_22) ;  /* 0x0000000000048947 */ /* 0x000fea0003800000 */
[----:B------:R-:W-:Y:S01]  /*1990*/  BPT.TRAP 0x1 ;  /* 0x000000040000795c */ /* 0x000fe20000300000 */
.L_x_22:
[----:B------:R-:W-:-:S05]  /*19a0*/  IMAD.U32 R4, RZ, RZ, UR42 ;  /* 0x0000002aff047e24 */ /* 0x000fca000f8e00ff */
[----:B------:R-:W-:Y:S01]  /*19b0*/  ISETP.GE.AND P2, PT, R4, 0x1, PT ;  /* 0x000000010400780c */ /* 0x000fe20003f46270 */
[----:B-1----:R-:W-:-:S12]  /*19c0*/  @P1 BRA `(.L_x_23) ;  /* 0x0000000000081947 */ /* 0x002fd80003800000 */
[----:B------:R-:W1:Y:S02]  /*19d0*/  SYNCS.PHASECHK.TRANS64.TRYWAIT P1, [R3+URZ], R0 ;  /* 0x00000000030075a7 */ /* 0x000e64000802017f */
[----:B-1----:R-:W-:Y:S05]  /*19e0*/  @!P1 BRA `(.L_x_24) ;  /* 0x0000006000449947 */ /* 0x002fea0003800000 */
.L_x_23:
[----:B------:R-:W-:Y:S05]  /*19f0*/  WARPSYNC.ALL ;  /* 0x0000000000007948 */ /* 0x000fea0003800000 */
[----:B------:R-:W-:Y:S01]  /*1a00*/  UIADD3 UR4, UR41, 0x180, URZ ;  /* 0x0000018029047890 */ /* 0x000fe2000fffe03f */
[----:B------:R-:W-:Y:S01]  /*1a10*/  WARPGROUP.ARRIVE ;  /* 0x00000000000079c5 */ /* 0x000fe20000000000 */
[----:B------:R-:W-:Y:S02]  /*1a20*/  UIADD3 UR5, UR41, 0xa180, URZ ;  /* 0x0000a18029057890 */ /* 0x000fe4000fffe03f */
[----:B------:R-:W-:Y:S02]  /*1a30*/  USHF.R.U32.HI UR4, URZ, 0x4, UR4 ;  /* 0x000000043f047899 */ /* 0x000fe40008011604 */
[----:B------:R-:W-:-:S02]  /*1a40*/  USHF.R.U32.HI UR5, URZ, 0x4, UR5 ;  /* 0x000000043f057899 */ /* 0x000fc40008011605 */
[----:B------:R-:W-:Y:S02]  /*1a50*/  ULOP3.LUT UR4, UR4, 0x3fff, URZ, 0xc0, !UPT ;  /* 0x00003fff04047892 */ /* 0x000fe4000f8ec03f */
[----:B------:R-:W-:Y:S02]  /*1a60*/  ULOP3.LUT UR5, UR5, 0x3fff, URZ, 0xc0, !UPT ;  /* 0x00003fff05057892 */ /* 0x000fe4000f8ec03f */
[----:B------:R-:W-:Y:S02]  /*1a70*/  ULOP3.LUT UR8, UR4, 0x10000, URZ, 0xfc, !UPT ;  /* 0x0001000004087892 */ /* 0x000fe4000f8efc3f */
[----:B------:R-:W-:Y:S02]  /*1a80*/  ULOP3.LUT UR9, UR5, 0x10000, URZ, 0xfc, !UPT ;  /* 0x0001000005097892 */ /* 0x000fe4000f8efc3f */
[----:B------:R-:W-:Y:S02]  /*1a90*/  ULEA UR10, UR38, UR8, 0x9 ;  /* 0x00000008260a7291 */ /* 0x000fe4000f8e483f */
[----:B------:R-:W-:Y:S01]  /*1aa0*/  ULEA UR11, UR38, UR9, 0xa ;  /* 0x00000009260b7291 */ /* 0x000fe2000f8e503f */
[----:B------:R-:W-:Y:S01]  /*1ab0*/  UMOV UR5, 0x40000040 ;  /* 0x4000004000057882 */ /* 0x000fe20000000000 */
[----:B------:R-:W-:-:S03]  /*1ac0*/  UMOV UR7, 0x40000040 ;  /* 0x4000004000077882 */ /* 0x000fc60000000000 */
[----:B------:R-:W-:Y:S02]  /*1ad0*/  UMOV UR4, UR10 ;  /* 0x0000000a00047c82 */ /* 0x000fe40008000000 */
[----:B------:R-:W-:Y:S02]  /*1ae0*/  UMOV UR6, UR11 ;  /* 0x0000000b00067c82 */ /* 0x000fe40008000000 */
[----:B------:R-:W-:Y:S01]  /*1af0*/  HGMMA.64x128x16.F32 R24, gdesc[UR4], RZ, !UPT, gsb0 ;  /* 0x01e00000041879f0 */ /* 0x000fe2000c0008ff */
[----:B------:R-:W-:Y:S02]  /*1b00*/  UIADD3 UR4, UR10, 0x2, URZ ;  /* 0x000000020a047890 */ /* 0x000fe4000fffe03f */
[----:B------:R-:W-:Y:S01]  /*1b10*/  UIADD3 UR6, UR11, 0x2, URZ ;  /* 0x000000020b067890 */ /* 0x000fe2000fffe03f */
[----:B------:R-:W-:Y:S01]  /*1b20*/  UMOV UR5, 0x40000040 ;  /* 0x4000004000057882 */ /* 0x000fe20000000000 */
[----:B------:R-:W-:Y:S01]  /*1b30*/  UMOV UR7, 0x40000040 ;  /* 0x4000004000077882 */ /* 0x000fe20000000000 */
[----:B------:R-:W-:-:S02]  /*1b40*/  WARPGROUP.DEPBAR.LE gsb0, 0x0 ;  /* 0x00008000000079c5 */ /* 0x000fc40000010000 */
[----:B------:R-:W-:-:S06]  /*1b50*/  WARPGROUP.ARRIVE ;  /* 0x00000000000079c5 */ /* 0x000fcc0000000000 */
[----:B------:R-:W-:Y:S01]  /*1b60*/  HGMMA.64x128x16.F32 R24, gdesc[UR4], R24, gsb0 ;  /* 0x01e00000041879f0 */ /* 0x000fe20008000818 */
[----:B------:R-:W-:Y:S02]  /*1b70*/  UIADD3 UR4, UR10, 0x4, URZ ;  /* 0x000000040a047890 */ /* 0x000fe4000fffe03f */
[----:B------:R-:W-:Y:S01]  /*1b80*/  UIADD3 UR6, UR11, 0x4, URZ ;  /* 0x000000040b067890 */ /* 0x000fe2000fffe03f */
[----:B------:R-:W-:Y:S01]  /*1b90*/  UMOV UR5, 0x40000040 ;  /* 0x4000004000057882 */ /* 0x000fe20000000000 */
[----:B------:R-:W-:Y:S01]  /*1ba0*/  UMOV UR7, 0x40000040 ;  /* 0x4000004000077882 */ /* 0x000fe20000000000 */
[----:B------:R-:W-:Y:S02]  /*1bb0*/  WARPGROUP.DEPBAR.LE gsb0, 0x0 ;  /* 0x00008000000079c5 */ /* 0x000fe40000010000 */
        /* <DEDUP_REMOVED lines=8> */
[----:B------:R-:W-:Y:S03]  /*1c40*/  HGMMA.64x128x16.F32 R24, gdesc[UR4], R24, gsb0 ;  /* 0x01e00000041879f0 */ /* 0x000fe60008000818 */
[----:B------:R-:W-:Y:S02]  /*1c50*/  WARPGROUP.DEPBAR.LE gsb0, 0x0 ;  /* 0x00008000000079c5 */ /* 0x000fe40000010000 */
[----:B------:R-:W-:Y:S05]  /*1c60*/  @!P2 BRA `(.L_x_25) ;  /* 0x000000040014a947 */ /* 0x000fea0003800000 */
[----:B------:R-:W-:Y:S01]  /*1c70*/  UIADD3 UR4, UR38, 0x1, URZ ;  /* 0x0000000126047890 */ /* 0x000fe2000fffe03f */
[----:B01----:R-:W-:Y:S02]  /*1c80*/  IMAD.U32 R0, RZ, RZ, UR42 ;  /* 0x0000002aff007e24 */ /* 0x003fe4000f8e00ff */
[----:B------:R-:W-:Y:S01]  /*1c90*/  IMAD.U32 R3, RZ, RZ, UR38 ;  /* 0x00000026ff037e24 */ /* 0x000fe2000f8e00ff */
[----:B------:R-:W-:-:S04]  /*1ca0*/  UISETP.NE.AND UP0, UPT, UR4, 0x5, UPT ;  /* 0x000000050400788c */ /* 0x000fc8000bf05270 */
[----:B------:R-:W-:Y:S02]  /*1cb0*/  USEL UR5, URZ, 0x1, UP0 ;  /* 0x000000013f057887 */ /* 0x000fe40008000000 */
[----:B------:R-:W-:Y:S02]  /*1cc0*/  USEL UR10, UR4, URZ, UP0 ;  /* 0x0000003f040a7287 */ /* 0x000fe40008000000 */
[----:B------:R-:W-:-:S06]  /*1cd0*/  ULOP3.LUT UR5, UR39, UR5, URZ, 0x3c, !UPT ;  /* 0x0000000527057292 */ /* 0x000fcc000f8e3c3f */
[----:B------:R-:W-:-:S07]  /*1ce0*/  IMAD.U32 R6, RZ, RZ, UR5 ;  /* 0x00000005ff067e24 */ /* 0x000fce000f8e00ff */
.L_x_32:
[----:B------:R-:W-:Y:S05]  /*1cf0*/  @!P0 BRA `(.L_x_26) ;  /* 0x0000000000048947 */ /* 0x000fea0003800000 */
[----:B------:R-:W-:Y:S01]  /*1d00*/  BPT.TRAP 0x1 ;  /* 0x000000040000795c */ /* 0x000fe20000300000 */
.L_x_26:
[----:B------:R-:W-:Y:S01]  /*1d10*/  ULEA UR4, UR10, UR41, 0x3 ;  /* 0x000000290a047291 */ /* 0x000fe2000f8e183f */
[----:B------:R-:W-:-:S08]  /*1d20*/  SHF.L.U32 R4, R6, 0x1f, RZ ;  /* 0x0000001f06047819 */ /* 0x000fd000000006ff */
[----:B------:R0:W1:Y:S01]  /*1d30*/  SYNCS.PHASECHK.TRANS64.TRYWAIT P1, [UR4], R4 ;  /* 0x00000004ff0075a7 */ /* 0x0000620008020144 */
[----:B------:R-:W-:Y:S05]  /*1d40*/  @!P0 BRA `(.L_x_27) ;  /* 0x0000000000048947 */ /* 0x000fea0003800000 */
[----:B------:R-:W-:Y:S01]  /*1d50*/  BPT.TRAP 0x1 ;  /* 0x000000040000795c */ /* 0x000fe20000300000 */
.L_x_27:
[----:B-1----:R-:W-:Y:S05]  /*1d60*/  @P1 BRA `(.L_x_28) ;  /* 0x0000000000081947 */ /* 0x002fea0003800000 */
[----:B------:R-:W1:Y:S02]  /*1d70*/  SYNCS.PHASECHK.TRANS64.TRYWAIT P1, [UR4], R4 ;  /* 0x00000004ff0075a7 */ /* 0x000e640008020144 */
[----:B-1----:R-:W-:Y:S05]  /*1d80*/  @!P1 BRA `(.L_x_29) ;  /* 0x0000005c00709947 */ /* 0x002fea0003800000 */
.L_x_28:
[----:B------:R-:W-:Y:S01]  /*1d90*/  ULEA UR11, UR10, UR8, 0x9 ;  /* 0x000000080a0b7291 */ /* 0x000fe2000f8e483f */
[----:B------:R-:W-:Y:S01]  /*1da0*/  WARPGROUP.ARRIVE ;  /* 0x00000000000079c5 */ /* 0x000fe20000000000 */
[----:B------:R-:W-:Y:S01]  /*1db0*/  ULEA UR12, UR10, UR9, 0xa ;  /* 0x000000090a0c7291 */ /* 0x000fe2000f8e503f */
[----:B------:R-:W-:Y:S01]  /*1dc0*/  UMOV UR5, 0x40000040 ;  /* 0x4000004000057882 */ /* 0x000fe20000000000 */
[----:B------:R-:W-:-:S03]  /*1dd0*/  UMOV UR7, 0x40000040 ;  /* 0x4000004000077882 */ /* 0x000fc60000000000 */
[----:B------:R-:W-:Y:S02]  /*1de0*/  UMOV UR4, UR11 ;  /* 0x0000000b00047c82 */ /* 0x000fe40008000000 */
[----:B------:R-:W-:Y:S02]  /*1df0*/  UMOV UR6, UR12 ;  /* 0x0000000c00067c82 */ /* 0x000fe40008000000 */
[----:B------:R-:W-:Y:S01]  /*1e00*/  HGMMA.64x128x16.F32 R24, gdesc[UR4], R24, gsb0 ;  /* 0x01e00000041879f0 */ /* 0x000fe20008000818 */
        /* <DEDUP_REMOVED lines=23> */
[----:B------:R-:W-:Y:S01]  /*1f80*/  BPT.TRAP 0x1 ;  /* 0x000000040000795c */ /* 0x000fe20000300000 */
.L_x_30:
[----:B------:R-:W-:-:S13]  /*1f90*/  ISETP.NE.AND P1, PT, R89, RZ, PT ;  /* 0x000000ff5900720c */ /* 0x000fda0003f25270 */
[----:B01----:R-:W-:-:S05]  /*1fa0*/  @P1 LEA R4, R3, UR41, 0x3 ;  /* 0x0000002903041c11 */ /* 0x003fca000f8e18ff */
[----:B------:R-:W-:-:S05]  /*1fb0*/  @P1 VIADD R5, R4, 0x28 ;  /* 0x0000002804051836 */ /* 0x000fca0000000000 */
[----:B------:R-:W-:-:S04]  /*1fc0*/  @P1 PRMT R5, R88, 0x654, R5 ;  /* 0x0000065458051816 */ /* 0x000fc80000000005 */
[----:B------:R0:W-:Y:S01]  /*1fd0*/  @P1 SYNCS.ARRIVE.TRANS64.RED.A1T0 RZ, [R5+URZ], RZ ;  /* 0x000000ff05ff19a7 */ /* 0x0001e2000810043f */
[----:B------:R-:W-:-:S13]  /*1fe0*/  ISETP.GT.U32.AND P1, PT, R23, 0x1, PT ;  /* 0x000000011700780c */ /* 0x000fda0003f24070 */
[----:B0-----:R-:W-:Y:S05]  /*1ff0*/  @P1 BRA `(.L_x_31) ;  /* 0x0000000000041947 */ /* 0x001fea0003800000 */
[----:B------:R-:W-:Y:S01]  /*2000*/  BPT.TRAP 0x1 ;  /* 0x000000040000795c */ /* 0x000fe20000300000 */
.L_x_31:
[----:B------:R-:W-:Y:S01]  /*2010*/  UIADD3 UR10, UR10, 0x1, URZ ;  /* 0x000000010a0a7890 */ /* 0x000fe2000fffe03f */
[C---:B------:R-:W-:Y:S01]  /*2020*/  ISETP.GT.AND P2, PT, R0.reuse, 0x1, PT ;  /* 0x000000010000780c */ /* 0x040fe20003f44270 */
[----:B------:R-:W-:Y:S02]  /*2030*/  VIADD R3, R3, 0x1 ;  /* 0x0000000103037836 */ /* 0x000fe40000000000 */
[----:B------:R-:W-:Y:S01]  /*2040*/  UISETP.NE.AND UP0, UPT, UR10, 0x5, UPT ;  /* 0x000000050a00788c */ /* 0x000fe2000bf05270 */
[----:B------:R-:W-:Y:S02]  /*2050*/  VIADD R0, R0, 0xffffffff ;  /* 0xffffffff00007836 */ /* 0x000fe40000000000 */
[C---:B------:R-:W-:Y:S01]  /*2060*/  ISETP.NE.AND P1, PT, R3.reuse, 0x5, PT ;  /* 0x000000050300780c */ /* 0x040fe20003f25270 */
[----:B------:R-:W-:Y:S02]  /*2070*/  USEL UR4, URZ, 0x1, UP0 ;  /* 0x000000013f047887 */ /* 0x000fe40008000000 */
[----:B------:R-:W-:Y:S01]  /*2080*/  USEL UR10, UR10, URZ, UP0 ;  /* 0x0000003f0a0a7287 */ /* 0x000fe20008000000 */
[----:B------:R-:W-:-:S03]  /*2090*/  SEL R3, R3, RZ, P1 ;  /* 0x000000ff03037207 */ /* 0x000fc60000800000 */
[----:B------:R-:W-:Y:S01]  /*20a0*/  LOP3.LUT R6, R6, UR4, RZ, 0x3c, !PT ;  /* 0x0000000406067c12 */ /* 0x000fe2000f8e3cff */
[----:B------:R-:W-:Y:S07]  /*20b0*/  @P2 BRA `(.L_x_32) ;  /* 0xfffffffc000c2947 */ /* 0x000fee000383ffff */
.L_x_25:
[----:B01----:R-:W0:Y:S01]  /*20c0*/  LDC R0, c[0x0][0x28c] ;  /* 0x0000a300ff007b82 */ /* 0x003e220000000800 */
[----:B------:R-:W-:-:S04]  /*20d0*/  IMAD.U32 R3, RZ, RZ, UR47 ;  /* 0x0000002fff037e24 */ /* 0x000fc8000f8e00ff */
[----:B------:R1:W-:Y:S01]  /*20e0*/  SYNCS.ARRIVE.TRANS64.A1T0 RZ, [R3+UR46], RZ ;  /* 0x000000ff03ff79a7 */ /* 0x0003e2000810002e */
[----:B0-----:R-:W-:-:S13]  /*20f0*/  ISETP.GE.AND P1, PT, R0, 0x1, PT ;  /* 0x000000010000780c */ /* 0x001fda0003f26270 */
[----:B-1----:R-:W-:Y:S05]  /*2100*/  @!P1 BRA `(.L_x_33) ;  /* 0x0000000000449947 */ /* 0x002fea0003800000 */
[----:B------:R-:W-:Y:S05]  /*2110*/  @!P0 BRA `(.L_x_34) ;  /* 0x0000000000048947 */ /* 0x000fea0003800000 */
[----:B------:R-:W-:Y:S01]  /*2120*/  BPT.TRAP 0x1 ;  /* 0x000000040000795c */ /* 0x000fe20000300000 */
.L_x_34:
[----:B------:R-:W-:-:S13]  /*2130*/  ISETP.NE.AND P0, PT, R89, RZ, PT ;  /* 0x000000ff5900720c */ /* 0x000fda0003f05270 */
[----:B------:R-:W-:-:S05]  /*2140*/  VOTEU.ANY UP0, P0 ;  /* 0x00000000003f7886 */ /* 0x000fca0000000100 */
[----:B------:R-:W-:-:S06]  /*2150*/  @UP0 UIADD3 UR4, UR38, UR42, URZ ;  /* 0x0000002a26040290 */ /* 0x000fcc000fffe03f */
[----:B------:R-:W-:Y:S02]  /*2160*/  IMAD.U32 R4, RZ, RZ, UR4 ;  /* 0x00000004ff047e24 */ /* 0x000fe4000f8e00ff */
[----:B------:R-:W-:Y:S02]  /*2170*/  IMAD.U32 R3, RZ, RZ, UR4 ;  /* 0x00000004ff037e24 */ /* 0x000fe4000f8e00ff */
[----:B------:R-:W-:-:S05]  /*2180*/  @P0 IMAD.WIDE.U32 R4, R4, -0x33333333, RZ ;  /* 0xcccccccd04040825 */ /* 0x000fca00078e00ff */
[----:B------:R-:W-:-:S05]  /*2190*/  @P0 SHF.R.U32.HI R0, RZ, 0x2, R5 ;  /* 0x00000002ff000819 */ /* 0x000fca0000011605 */
[----:B------:R-:W-:-:S05]  /*21a0*/  @P0 IMAD R0, R0, -0x5, R3 ;  /* 0xfffffffb00000824 */ /* 0x000fca00078e0203 */
[----:B------:R-:W-:-:S05]  /*21b0*/  @P0 LEA R0, R0, UR41, 0x3 ;  /* 0x0000002900000c11 */ /* 0x000fca000f8e18ff */
[----:B------:R-:W-:-:S05]  /*21c0*/  @P0 VIADD R3, R0, 0x28 ;  /* 0x0000002800030836 */ /* 0x000fca0000000000 */
[----:B------:R-:W-:-:S04]  /*21d0*/  @P0 PRMT R3, R88, 0x654, R3 ;  /* 0x0000065458030816 */ /* 0x000fc80000000003 */
[----:B------:R0:W-:Y:S01]  /*21e0*/  @P0 SYNCS.ARRIVE.TRANS64.RED.A1T0 RZ, [R3+URZ], RZ ;  /* 0x000000ff03ff09a7 */ /* 0x0001e2000810043f */
[----:B------:R-:W-:-:S13]  /*21f0*/  ISETP.GT.U32.AND P0, PT, R23, 0x1, PT ;  /* 0x000000011700780c */ /* 0x000fda0003f04070 */
[----:B0-----:R-:W-:Y:S05]  /*2200*/  @P0 BRA `(.L_x_33) ;  /* 0x0000000000040947 */ /* 0x001fea0003800000 */
[----:B------:R-:W-:Y:S01]  /*2210*/  BPT.TRAP 0x1 ;  /* 0x000000040000795c */ /* 0x000fe20000300000 */
.L_x_33:
[----:B------:R-:W-:Y:S01]  /*2220*/  SHF.L.U32 R0, R105, 0x1f, RZ ;  /* 0x0000001f69007819 */ /* 0x000fe200000006ff */
[----:B------:R-:W-:Y:S01]  /*2230*/  UIADD3 UR38, UR38, UR45, URZ ;  /* 0x0000002d26267290 */ /* 0x000fe2000fffe03f */
[----:B------:R-:W-:Y:S01]  /*2240*/  SHF.R.S32.HI R9, RZ, 0x1f, R19 ;  /* 0x0000001fff097819 */ /* 0x000fe20000011413 */
[----:B------:R-:W-:Y:S01]  /*2250*/  UISETP.GE.U32.AND UP1, UPT, UR45, 0x5, UPT ;  /* 0x000000052d00788c */ /* 0x000fe2000bf26070 */
[----:B------:R-:W0:Y:S01]  /*2260*/  SYNCS.PHASECHK.TRANS64.TRYWAIT P0, [UR43+0x8], R0 ;  /* 0x00000800ff0075a7 */ /* 0x000e22000800016b */
[----:B------:R-:W-:-:S04]  /*2270*/  UISETP.GT.U32.AND UP0, UPT, UR38, 0x4, UPT ;  /* 0x000000042600788c */ /* 0x000fc8000bf04070 */
[----:B------:R-:W-:-:S04]  /*2280*/  UISETP.LT.U32.AND UP0, UPT, UR45, 0x5, UP0 ;  /* 0x000000052d00788c */ /* 0x000fc80008701070 */
[----:B------:R-:W-:Y:S02]  /*2290*/  USEL UR6, URZ, 0x1, !UP0 ;  /* 0x000000013f067887 */ /* 0x000fe4000c000000 */
[----:B------:R-:W-:Y:S02]  /*22a0*/  @UP1 UIMAD.WIDE.U32 UR4, UR38, -0x33333333, URZ ;  /* 0xcccccccd260418a5 */ /* 0x000fe4000f8e003f */
[----:B------:R-:W-:Y:S02]  /*22b0*/  ULOP3.LUT UR39, UR39, UR6, URZ, 0x3c, !UPT ;  /* 0x0000000627277292 */ /* 0x000fe4000f8e3c3f */
[----:B------:R-:W-:-:S04]  /*22c0*/  @UP1 USHF.R.U32.HI UR4, URZ, 0x2, UR5 ;  /* 0x000000023f041899 */ /* 0x000fc80008011605 */
[----:B------:R-:W-:Y:S01]  /*22d0*/  @UP1 ULOP3.LUT UR39, UR39, 0x1, UR4, 0x78, !UPT ;  /* 0x0000000127271892 */ /* 0x000fe2000f8e7804 */
[----:B0-----:R-:W-:Y:S11]  /*22e0*/  @!P0 BRA `(.L_x_35) ;  /* 0x0000005800308947 */ /* 0x001ff60003800000 */
.L_x_190:
[----:B------:R-:W-:Y:S01]  /*22f0*/  ULDC.64 UR4, c[0x0][0x5d0] ;  /* 0x0001740000047ab9 */ /* 0x000fe20000000a00 */
[----:B------:R-:W-:Y:S01]  /*2300*/  ULDC UR6, c[0x0][0x284] ;  /* 0x0000a10000067ab9 */ /* 0x000fe20000000800 */
[----:B0-----:R-:W-:Y:S02]  /*2310*/  IMAD R0, R9, UR4, RZ ;  /* 0x0000000409007c24 */ /* 0x001fe4000f8e02ff */
[----:B------:R-:W-:Y:S02]  /*2320*/  IMAD.SHL.U32 R12, R18, 0x80, RZ ;  /* 0x00000080120c7824 */ /* 0x000fe400078e00ff */
[C---:B------:R-:W-:Y:S02]  /*2330*/  IMAD R3, R19.reuse, UR5, R0 ;  /* 0x0000000513037c24 */ /* 0x040fe4000f8e0200 */
[----:B------:R-:W-:Y:S01]  /*2340*/  IMAD.SHL.U32 R0, R22, 0x40, RZ ;  /* 0x0000004016007824 */ /* 0x000fe200078e00ff */
[----:B------:R-:W-:Y:S01]  /*2350*/  SHF.R.S32.HI R13, RZ, 0x1f, R12 ;  /* 0x0000001fff0d7819 */ /* 0x000fe2000001140c */
[----:B------:R-:W-:Y:S01]  /*2360*/  IMAD.WIDE.U32 R4, R19, UR4, R94 ;  /* 0x0000000413047c25 */ /* 0x000fe2000f8e005e */
[----:B------:R-:W-:-:S02]  /*2370*/  ULDC.64 UR4, c[0x0][0x5c8] ;  /* 0x0001720000047ab9 */ /* 0x000fc40000000a00 */
[----:B------:R-:W-:Y:S01]  /*2380*/  ISETP.GE.AND P0, PT, R0, UR6, PT ;  /* 0x0000000600007c0c */ /* 0x000fe2000bf06270 */
[----:B------:R-:W-:Y:S01]  /*2390*/  ULDC UR6, c[0x0][0x288] ;  /* 0x0000a20000067ab9 */ /* 0x000fe20000000800 */
[----:B------:R-:W-:Y:S01]  /*23a0*/  IADD3 R4, P1, R12, R4, RZ ;  /* 0x000000040c047210 */ /* 0x000fe20007f3e0ff */
[----:B------:R-:W-:Y:S01]  /*23b0*/  IMAD.WIDE R20, R22, 0x40, R92 ;  /* 0x0000004016147825 */ /* 0x000fe200078e025c */
[----:B------:R-:W-:Y:S02]  /*23c0*/  ISETP.GE.OR P0, PT, R12, UR6, P0 ;  /* 0x000000060c007c0c */ /* 0x000fe40008706670 */
[----:B------:R-:W-:Y:S01]  /*23d0*/  IADD3.X R5, R13, R5, R3, P1, !PT ;  /* 0x000000050d057210 */ /* 0x000fe20000ffe403 */
[----:B------:R-:W-:-:S04]  /*23e0*/  IMAD R7, R21, UR4, RZ ;  /* 0x0000000415077c24 */ /* 0x000fc8000f8e02ff */
[C---:B------:R-:W-:Y:S02]  /*23f0*/  IMAD R7, R20.reuse, UR5, R7 ;  /* 0x0000000514077c24 */ /* 0x040fe4000f8e0207 */
[----:B------:R-:W-:-:S04]  /*2400*/  IMAD.WIDE.U32 R106, R20, UR4, R4 ;  /* 0x00000004146a7c25 */ /* 0x000fc8000f8e0004 */
[----:B------:R-:W-:Y:S05]  /*2410*/  @P0 BRA `(.L_x_36) ;  /* 0x0000003c00dc0947 */ /* 0x000fea0003800000 */
[----:B-----5:R-:W-:Y:S01]  /*2420*/  FSETP.NEU.AND P0, PT, R91, RZ, PT ;  /* 0x000000ff5b00720b */ /* 0x020fe20003f0d000 */
[----:B------:R-:W-:Y:S01]  /*2430*/  IMAD.IADD R3, R99, 0x1, -R12 ;  /* 0x0000000163037824 */ /* 0x000fe200078e0a0c */
[----:B------:R-:W-:Y:S01]  /*2440*/  BSSY B0, `(.L_x_36) ;  /* 0x00003f4000007945 */ /* 0x000fe20003800000 */
[----:B------:R-:W-:Y:S02]  /*2450*/  IMAD.IADD R0, R103, 0x1, -R0 ;  /* 0x0000000167007824 */ /* 0x000fe400078e0a00 */
[----:B------:R-:W-:Y:S01]  /*2460*/  IMAD.IADD R115, R107, 0x1, R7 ;  /* 0x000000016b737824 */ /* 0x000fe200078e0207 */
[----:B------:R-:W-:-:S04]  /*2470*/  ISETP.GT.AND P2, PT, R3, RZ, PT ;  /* 0x000000ff0300720c */ /* 0x000fc80003f44270 */
[----:B------:R-:W-:-:S03]  /*2480*/  ISETP.GT.AND P1, PT, R0, RZ, P2 ;  /* 0x000000ff0000720c */ /* 0x000fc60001724270 */
[----:B------:R-:W-:Y:S10]  /*2490*/  @!P0 BRA `(.L_x_37) ;  /* 0x0000002c00208947 */ /* 0x000ff40003800000 */
[----:B------:R-:W0:Y:S01]  /*24a0*/  LDC.64 R108, c[0x0][0x5b8] ;  /* 0x00016e00ff6c7b82 */ /* 0x000e220000000a00 */
[----:B------:R-:W-:-:S07]  /*24b0*/  ULDC.64 UR4, c[0x0][0x5c0] ;  /* 0x0001700000047ab9 */ /* 0x000fce0000000a00 */
[----:B------:R-:W1:Y:S08]  /*24c0*/  LDC.64 R110, c[0x0][0x5b0] ;  /* 0x00016c00ff6e7b82 */ /* 0x000e700000000a00 */
[----:B------:R-:W2:Y:S01]  /*24d0*/  LDC.64 R112, c[0x0][0x5a8] ;  /* 0x00016a00ff707b82 */ /* 0x000ea20000000a00 */
[-C--:B0-----:R-:W-:Y:S02]  /*24e0*/  IMAD R6, R9, R108.reuse, RZ ;  /* 0x0000006c09067224 */ /* 0x081fe400078e02ff */
[----:B------:R-:W-:-:S04]  /*24f0*/  IMAD.WIDE.U32 R4, R19, R108, R94 ;  /* 0x0000006c13047225 */ /* 0x000fc800078e005e */
[----:B------:R-:W-:Y:S01]  /*2500*/  IMAD R107, R19, R109, R6 ;  /* 0x0000006d136b7224 */ /* 0x000fe200078e0206 */
[----:B------:R-:W-:Y:S01]  /*2510*/  IADD3 R6, P0, R12, R4, RZ ;  /* 0x000000040c067210 */ /* 0x000fe20007f1e0ff */
[----:B-1----:R-:W-:-:S03]  /*2520*/  IMAD R4, R21, R110, RZ ;  /* 0x0000006e15047224 */ /* 0x002fc600078e02ff */
[----:B------:R-:W-:Y:S01]  /*2530*/  IADD3.X R7, R13, R5, R107, P0, !PT ;  /* 0x000000050d077210 */ /* 0x000fe200007fe46b */
[C---:B------:R-:W-:Y:S02]  /*2540*/  IMAD R109, R20.reuse, R111, R4 ;  /* 0x0000006f146d7224 */ /* 0x040fe400078e0204 */
[----:B------:R-:W-:-:S04]  /*2550*/  IMAD.WIDE.U32 R4, R20, R110, R6 ;  /* 0x0000006e14047225 */ /* 0x000fc800078e0006 */
[----:B------:R-:W-:Y:S01]  /*2560*/  IMAD.IADD R5, R5, 0x1, R109 ;  /* 0x0000000105057824 */ /* 0x000fe200078e026d */
[----:B--2---:R-:W-:-:S04]  /*2570*/  LEA R10, P0, R4, R112, 0x1 ;  /* 0x00000070040a7211 */ /* 0x004fc800078008ff */
[----:B------:R-:W-:-:S05]  /*2580*/  LEA.HI.X R11, R4, R113, R5, 0x1, P0 ;  /* 0x00000071040b7211 */ /* 0x000fca00000f0c05 */
[----:B------:R-:W2:Y:S01]  /*2590*/  @P1 LDG.E.LTC128B.U16 R18, desc[UR36][R10.64] ;  /* 0x000000240a121981 */ /* 0x000ea2000c1e1520 */
[----:B------:R-:W-:Y:S01]  /*25a0*/  IMAD.WIDE.U32 R4, R20, R110, R12 ;  /* 0x0000006e14047225 */ /* 0x000fe200078e000c */
[----:B------:R-:W-:Y:S02]  /*25b0*/  BSSY B1, `(.L_x_38) ;  /* 0x0000015000017945 */ /* 0x000fe40003800000 */
[----:B------:R-:W-:-:S04]  /*25c0*/  IADD3 R14, P0, R94, R4, RZ ;  /* 0x000000045e0e7210 */ /* 0x000fc80007f1e0ff */
[----:B------:R-:W-:Y:S02]  /*25d0*/  IADD3.X R15, R95, R109, R5, P0, !PT ;  /* 0x0000006d5f0f7210 */ /* 0x000fe400007fe405 */
[----:B------:R-:W-:Y:S01]  /*25e0*/  LEA R8, P0, R106, UR4, 0x1 ;  /* 0x000000046a087c11 */ /* 0x000fe2000f8008ff */
[----:B------:R-:W-:-:S03]  /*25f0*/  IMAD.WIDE.U32 R14, R19, R108, R14 ;  /* 0x0000006c130e7225 */ /* 0x000fc600078e000e */
[----:B------:R-:W-:Y:S02]  /*2600*/  LEA.HI.X R9, R106, UR5, R115, 0x1, P0 ;  /* 0x000000056a097c11 */ /* 0x000fe400080f0c73 */
[----:B------:R-:W-:-:S04]  /*2610*/  ISETP.GT.AND P0, PT, R3, 0x1, PT ;  /* 0x000000010300780c */ /* 0x000fc80003f04270 */
[----:B------:R-:W-:Y:S01]  /*2620*/  ISETP.GT.AND P3, PT, R0, RZ, P0 ;  /* 0x000000ff0000720c */ /* 0x000fe20000764270 */
[----:B--2---:R-:W-:-:S05]  /*2630*/  HADD2.F32 R4, -RZ, R18.H0_H0 ;  /* 0x20000012ff047230 */ /* 0x004fca0000004100 */
[----:B------:R-:W-:Y:S01]  /*2640*/  FMUL R5, R4, R91 ;  /* 0x0000005b04057220 */ /* 0x000fe20000400000 */
[----:B------:R-:W-:-:S03]  /*2650*/  LEA R4, P4, R14, R112, 0x1 ;  /* 0x000000700e047211 */ /* 0x000fc600078808ff */
[----:B------:R-:W-:-:S05]  /*2660*/  FFMA R5, R24, R90, R5 ;  /* 0x0000005a18057223 */ /* 0x000fca0000000005 */
[----:B------:R-:W-:Y:S01]  /*2670*/  F2FP.F16.F32.PACK_AB R10, RZ, R5 ;  /* 0x00000005ff0a723e */ /* 0x000fe200000000ff */
[----:B------:R-:W-:-:S03]  /*2680*/  IMAD.IADD R5, R107, 0x1, R15 ;  /* 0x000000016b057824 */ /* 0x000fc600078e020f */
[----:B------:R-:W-:Y:S01]  /*2690*/  PRMT R11, R10, 0x7610, R11 ;  /* 0x000076100a0b7816 */ /* 0x000fe2000000000b */
[----:B------:R-:W-:Y:S01]  /*26a0*/  IMAD.SHL.U32 R10, R110, 0x8, RZ ;  /* 0x000000086e0a7824 */ /* 0x000fe200078e00ff */
[----:B------:R-:W-:-:S03]  /*26b0*/  LEA.HI.X R5, R14, R113, R5, 0x1, P4 ;  /* 0x000000710e057211 */ /* 0x000fc600020f0c05 */
[----:B------:R0:W-:Y:S02]  /*26c0*/  @P1 STG.E.U16 desc[UR36][R8.64], R11 ;  /* 0x0000000b08001986 */ /* 0x0001e4000c101524 */
[----:B0-----:R-:W-:Y:S01]  /*26d0*/  SHF.L.U64.HI R11, R110, 0x3, R111 ;  /* 0x000000036e0b7819 */ /* 0x001fe2000001026f */
[----:B------:R-:W-:Y:S06]  /*26e0*/  @!P3 BRA `(.L_x_39) ;  /* 0x000000000004b947 */ /* 0x000fec0003800000 */
[----:B------:R0:W5:Y:S02]  /*26f0*/  LDG.E.LTC128B.U16 R18, desc[UR36][R4.64+0x2] ;  /* 0x0000022404127981 */ /* 0x000164000c1e1520 */
.L_x_39:
[----:B------:R-:W-:Y:S05]  /*2700*/  BSYNC B1 ;  /* 0x0000000000017941 */ /* 0x000fea0003800000 */
.L_x_38:
[----:B------:R-:W-:Y:S01]  /*2710*/  IMAD.WIDE.U32 R10, R20, R110, R10 ;  /* 0x0000006e140a7225 */ /* 0x000fe200078e000a */
[----:B------:R-:W-:-:S03]  /*2720*/  ISETP.GT.AND P2, PT, R0, 0x8, P2 ;  /* 0x000000080000780c */ /* 0x000fc60001744270 */
[----:B-----5:R-:W-:Y:S01]  /*2730*/  HADD2.F32 R14, -RZ, R18.H0_H0 ;  /* 0x20000012ff0e7230 */ /* 0x020fe20000004100 */
[----:B------:R-:W-:Y:S01]  /*2740*/  IADD3 R6, P1, R6, R10, RZ ;  /* 0x0000000a06067210 */ /* 0x000fe20007f3e0ff */
[----:B------:R-:W-:-:S03]  /*2750*/  IMAD.IADD R109, R109, 0x1, R11 ;  /* 0x000000016d6d7824 */ /* 0x000fc600078e020b */
[----:B------:R-:W-:Y:S01]  /*2760*/  FMUL R14, R14, R91 ;  /* 0x0000005b0e0e7220 */ /* 0x000fe20000400000 */
[----:B------:R-:W-:-:S03]  /*2770*/  IMAD.X R7, R109, 0x1, R7, P1 ;  /* 0x000000016d077824 */ /* 0x000fc600008e0607 */
[----:B------:R-:W-:Y:S01]  /*2780*/  FFMA R25, R25, R90, R14 ;  /* 0x0000005a19197223 */ /* 0x000fe2000000000e */
[----:B------:R-:W-:-:S04]  /*2790*/  LEA R14, P1, R6, R112, 0x1 ;  /* 0x00000070060e7211 */ /* 0x000fc800078208ff */
[----:B------:R-:W-:Y:S01]  /*27a0*/  LEA.HI.X R15, R6, R113, R7, 0x1, P1 ;  /* 0x00000071060f7211 */ /* 0x000fe200008f0c07 */
[----:B------:R-:W-:Y:S01]  /*27b0*/  @P3 IMAD.MOV.U32 R6, RZ, RZ, R8 ;  /* 0x000000ffff063224 */ /* 0x000fe200078e0008 */
[----:B------:R-:W-:Y:S01]  /*27c0*/  F2FP.F16.F32.PACK_AB R25, RZ, R25 ;  /* 0x00000019ff19723e */ /* 0x000fe200000000ff */
[----:B------:R-:W-:-:S05]  /*27d0*/  @P3 IMAD.MOV.U32 R7, RZ, RZ, R9 ;  /* 0x000000ffff073224 */ /* 0x000fca00078e0009 */
[----:B------:R1:W-:Y:S04]  /*27e0*/  @P3 STG.E.U16 desc[UR36][R6.64+0x2], R25 ;  /* 0x0000021906003986 */ /* 0x0003e8000c101524 */
[----:B------:R-:W2:Y:S01]  /*27f0*/  @P2 LDG.E.LTC128B.U16 R18, desc[UR36][R14.64] ;  /* 0x000000240e122981 */ /* 0x000ea2000c1e1520 */
[----:B------:R-:W-:Y:S01]  /*2800*/  IADD3 R12, P1, P3, R94, R10, R12 ;  /* 0x0000000a5e0c7210 */ /* 0x000fe20007b3e00c */
[----:B------:R-:W-:Y:S01]  /*2810*/  BSSY B1, `(.L_x_40) ;  /* 0x0000011000017945 */ /* 0x000fe20003800000 */
[----:B------:R-:W-:Y:S02]  /*2820*/  ISETP.GT.AND P0, PT, R0, 0x8, P0 ;  /* 0x000000080000780c */ /* 0x000fe40000704270 */
[----:B------:R-:W-:-:S03]  /*2830*/  IADD3.X R13, R95, R109, R13, P1, P3 ;  /* 0x0000006d5f0d7210 */ /* 0x000fc60000fe640d */
[----:B------:R-:W-:Y:S01]  /*2840*/  IMAD.WIDE.U32 R12, R19, R108, R12 ;  /* 0x0000006c130c7225 */ /* 0x000fe200078e000c */
[----:B------:R-:W-:-:S03]  /*2850*/  SHF.L.U64.HI R19, R96, 0x1, R97 ;  /* 0x0000000160137819 */ /* 0x000fc60000010261 */
[----:B------:R-:W-:Y:S01]  /*2860*/  IMAD.IADD R13, R107, 0x1, R13 ;  /* 0x000000016b0d7824 */ /* 0x000fe200078e020d */
[----:B-1----:R-:W-:-:S04]  /*2870*/  LEA R6, P3, R12, R112, 0x1 ;  /* 0x000000700c067211 */ /* 0x002fc800078608ff */
[----:B------:R-:W-:Y:S01]  /*2880*/  LEA.HI.X R7, R12, R113, R13, 0x1, P3 ;  /* 0x000000710c077211 */ /* 0x000fe200018f0c0d */
[----:B--2---:R-:W-:-:S05]  /*2890*/  HADD2.F32 R10, -RZ, R18.H0_H0 ;  /* 0x20000012ff0a7230 */ /* 0x004fca0000004100 */
[----:B------:R-:W-:Y:S01]  /*28a0*/  FMUL R11, R10, R91 ;  /* 0x0000005b0a0b7220 */ /* 0x000fe20000400000 */
[----:B------:R-:W-:-:S03]  /*28b0*/  LEA R10, P1, R96, R8, 0x1 ;  /* 0x00000008600a7211 */ /* 0x000fc600078208ff */
[----:B------:R-:W-:-:S05]  /*28c0*/  FFMA R11, R26, R90, R11 ;  /* 0x0000005a1a0b7223 */ /* 0x000fca000000000b */
[----:B------:R-:W-:Y:S01]  /*28d0*/  F2FP.F16.F32.PACK_AB R14, RZ, R11 ;  /* 0x0000000bff0e723e */ /* 0x000fe200000000ff */
[----:B------:R-:W-:-:S05]  /*28e0*/  IMAD.X R11, R19, 0x1, R9, P1 ;  /* 0x00000001130b7824 */ /* 0x000fca00008e0609 */
[----:B------:R1:W-:Y:S01]  /*28f0*/  @P2 STG.E.U16 desc[UR36][R10.64], R14 ;  /* 0x0000000e0a002986 */ /* 0x0003e2000c101524 */
[----:B------:R-:W-:Y:S05]  /*2900*/  @!P0 BRA `(.L_x_41) ;  /* 0x0000000000048947 */ /* 0x000fea0003800000 */
[----:B------:R2:W5:Y:S02]  /*2910*/  LDG.E.LTC128B.U16 R18, desc[UR36][R6.64+0x2] ;  /* 0x0000022406127981 */ /* 0x000564000c1e1520 */
.L_x_41:
[----:B------:R-:W-:Y:S05]  /*2920*/  BSYNC B1 ;  /* 0x0000000000017941 */ /* 0x000fea0003800000 */
.L_x_40:
[----:B-----5:R-:W-:Y:S01]  /*2930*/  HADD2.F32 R12, -RZ, R18.H0_H0 ;  /* 0x20000012ff0c7230 */ /* 0x020fe20000004100 */
[----:B------:R-:W-:Y:S01]  /*2940*/  ISETP.GT.AND P1, PT, R3, 0x8, PT ;  /* 0x000000080300780c */ /* 0x000fe20003f24270 */
[----:B------:R-:W-:Y:S03]  /*2950*/  BSSY B1, `(.L_x_42) ;  /* 0x0000008000017945 */ /* 0x000fe60003800000 */
[----:B------:R-:W-:Y:S01]  /*2960*/  FMUL R12, R12, R91 ;  /* 0x0000005b0c0c7220 */ /* 0x000fe20000400000 */
[----:B------:R-:W-:-:S03]  /*2970*/  ISETP.GT.AND P2, PT, R0, RZ, P1 ;  /* 0x000000ff0000720c */ /* 0x000fc60000f44270 */
[----:B------:R-:W-:-:S05]  /*2980*/  FFMA R12, R27, R90, R12 ;  /* 0x0000005a1b0c7223 */ /* 0x000fca000000000c */
[----:B------:R-:W-:-:S05]  /*2990*/  F2FP.F16.F32.PACK_AB R12, RZ, R12 ;  /* 0x0000000cff0c723e */ /* 0x000fca00000000ff */
[----:B------:R3:W-:Y:S01]  /*29a0*/  @P0 STG.E.U16 desc[UR36][R10.64+0x2], R12 ;  /* 0x0000020c0a000986 */ /* 0x0007e2000c101524 */
[----:B------:R-:W-:Y:S05]  /*29b0*/  @!P2 BRA `(.L_x_43) ;  /* 0x000000000004a947 */ /* 0x000fea0003800000 */
[----:B------:R4:W5:Y:S02]  /*29c0*/  LDG.E.LTC128B.U16 R18, desc[UR36][R4.64+0x10] ;  /* 0x0000102404127981 */ /* 0x000964000c1e1520 */
.L_x_43:
[----:B------:R-:W-:Y:S05]  /*29d0*/  BSYNC B1 ;  /* 0x0000000000017941 */ /* 0x000fea0003800000 */
.L_x_42:
[----:B---3-5:R-:W-:Y:S01]  /*29e0*/  HADD2.F32 R12, -RZ, R18.H0_H0 ;  /* 0x20000012ff0c7230 */ /* 0x028fe20000004100 */
        /* <DEDUP_REMOVED lines=9> */
.L_x_45:
[----:B------:R-:W-:Y:S05]  /*2a80*/  BSYNC B1 ;  /* 0x0000000000017941 */ /* 0x000fea0003800000 */
.L_x_44:
[----:B-----5:R-:W-:Y:S01]  /*2a90*/  HADD2.F32 R12, -RZ, R18.H0_H0 ;  /* 0x20000012ff0c7230 */ /* 0x020fe20000004100 */
[----:B------:R-:W-:Y:S01]  /*2aa0*/  ISETP.GT.AND P1, PT, R0, 0x8, P1 ;  /* 0x000000080000780c */ /* 0x000fe20000f24270 */
[----:B------:R-:W-:Y:S03]  /*2ab0*/  BSSY B1, `(.L_x_46) ;  /* 0x0000007000017945 */ /* 0x000fe60003800000 */
[----:B------:R-:W-:-:S04]  /*2ac0*/  FMUL R12, R12, R91 ;  /* 0x0000005b0c0c7220 */ /* 0x000fc80000400000 */
[----:B------:R-:W-:-:S05]  /*2ad0*/  FFMA R12, R29, R90, R12 ;  /* 0x0000005a1d0c7223 */ /* 0x000fca000000000c */
[----:B------:R-:W-:-:S05]  /*2ae0*/  F2FP.F16.F32.PACK_AB R12, RZ, R12 ;  /* 0x0000000cff0c723e */ /* 0x000fca00000000ff */
[----:B------:R0:W-:Y:S01]  /*2af0*/  @P3 STG.E.U16 desc[UR36][R8.64+0x12], R12 ;  /* 0x0000120c08003986 */ /* 0x0001e2000c101524 */
[----:B------:R-:W-:Y:S05]  /*2b00*/  @!P1 BRA `(.L_x_47) ;  /* 0x0000000000049947 */ /* 0x000fea0003800000 */
[----:B------:R0:W5:Y:S02]  /*2b10*/  LDG.E.LTC128B.U16 R18, desc[UR36][R6.64+0x10] ;  /* 0x0000102406127981 */ /* 0x000164000c1e1520 */
.L_x_47:
[----:B------:R-:W-:Y:S05]  /*2b20*/  BSYNC B1 ;  /* 0x0000000000017941 */ /* 0x000fea0003800000 */
.L_x_46:
[----:B0----5:R-:W-:Y:S01]  /*2b30*/  HADD2.F32 R12, -RZ, R18.H0_H0 ;  /* 0x20000012ff0c7230 */ /* 0x021fe20000004100 */
[----:B------:R-:W-:Y:S01]  /*2b40*/  ISETP.GT.AND P0, PT, R0, 0x8, P0 ;  /* 0x000000080000780c */ /* 0x000fe20000704270 */
[----:B------:R-:W-:Y:S03]  /*2b50*/  BSSY B1, `(.L_x_48) ;  /* 0x0000007000017945 */ /* 0x000fe60003800000 */
[----:B---3--:R-:W-:-:S04]  /*2b60*/  FMUL R13, R12, R91 ;  /* 0x0000005b0c0d7220 */ /* 0x008fc80000400000 */
[----:B------:R-:W-:-:S05]  /*2b70*/  FFMA R13, R30, R90, R13 ;  /* 0x0000005a1e0d7223 */ /* 0x000fca000000000d */
[----:B------:R-:W-:-:S05]  /*2b80*/  F2FP.F16.F32.PACK_AB R13, RZ, R13 ;  /* 0x0000000dff0d723e */ /* 0x000fca00000000ff */
[----:B------:R0:W-:Y:S01]  /*2b90*/  @P1 STG.E.U16 desc[UR36][R10.64+0x10], R13 ;  /* 0x0000100d0a001986 */ /* 0x0001e2000c101524 */
[----:B------:R-:W-:Y:S05]  /*2ba0*/  @!P0 BRA `(.L_x_49) ;  /* 0x0000000000048947 */ /* 0x000fea0003800000 */
[----:B------:R3:W5:Y:S02]  /*2bb0*/  LDG.E.LTC128B.U16 R18, desc[UR36][R6.64+0x12] ;  /* 0x0000122406127981 */ /* 0x000764000c1e1520 */
.L_x_49:
[----:B------:R-:W-:Y:S05]  /*2bc0*/  BSYNC B1 ;  /* 0x0000000000017941 */ /* 0x000fea0003800000 */
.L_x_48:
        /* <DEDUP_REMOVED lines=10> */
.L_x_51:
[----:B------:R-:W-:Y:S05]  /*2c70*/  BSYNC B1 ;  /* 0x0000000000017941 */ /* 0x000fea0003800000 */
.L_x_50:
[----:B0----5:R-:W-:Y:S01]  /*2c80*/  HADD2.F32 R12, -RZ, R18.H0_H0 ;  /* 0x20000012ff0c7230 */ /* 0x021fe20000004100 */
        /* <DEDUP_REMOVED lines=9> */
.L_x_53:
[----:B------:R-:W-:Y:S05]  /*2d20*/  BSYNC B1 ;  /* 0x0000000000017941 */ /* 0x000fea0003800000 */
.L_x_52:
        /* <DEDUP_REMOVED lines=9> */
.L_x_55:
[----:B------:R-:W-:Y:S05]  /*2dc0*/  BSYNC B1 ;  /* 0x0000000000017941 */ /* 0x000fea0003800000 */
.L_x_54:
[----:B0----5:R-:W-:Y:S01]  /*2dd0*/  HADD2.F32 R12, -RZ, R18.H0_H0 ;  /* 0x20000012ff0c7230 */ /* 0x021fe20000004100 */
        /* <DEDUP_REMOVED lines=8> */
.L_x_57:
[----:B------:R-:W-:Y:S05]  /*2e60*/  BSYNC B1 ;  /* 0x0000000000017941 */ /* 0x000fea0003800000 */
.L_x_56:
        /* <DEDUP_REMOVED lines=10> */
.L_x_59:
[----:B------:R-:W-:Y:S05]  /*2f10*/  BSYNC B1 ;  /* 0x0000000000017941 */ /* 0x000fea0003800000 */
.L_x_58:
        /* <DEDUP_REMOVED lines=10> */
.L_x_61:
[----:B------:R-:W-:Y:S05]  /*2fc0*/  BSYNC B1 ;  /* 0x0000000000017941 */ /* 0x000fea0003800000 */
.L_x_60:
        /* <DEDUP_REMOVED lines=9> */
.L_x_63:
[----:B------:R-:W-:Y:S05]  /*3060*/  BSYNC B1 ;  /* 0x0000000000017941 */ /* 0x000fea0003800000 */
.L_x_62:
        /* <DEDUP_REMOVED lines=9> */
.L_x_65:
[----:B------:R-:W-:Y:S05]  /*3100*/  BSYNC B1 ;  /* 0x0000000000017941 */ /* 0x000fea0003800000 */
.L_x_64:
        /* <DEDUP_REMOVED lines=10> */
.L_x_67:
[----:B------:R-:W-:Y:S05]  /*31b0*/  BSYNC B1 ;  /* 0x0000000000017941 */ /* 0x000fea0003800000 */
.L_x_66:
        /* <DEDUP_REMOVED lines=10> */
.L_x_69:
[----:B------:R-:W-:Y:S05]  /*3260*/  BSYNC B1 ;  /* 0x0000000000017941 */ /* 0x000fea0003800000 */
.L_x_68:
        /* <DEDUP_REMOVED lines=9> */
.L_x_71:
[----:B------:R-:W-:Y:S05]  /*3300*/  BSYNC B1 ;  /* 0x0000000000017941 */ /* 0x000fea0003800000 */
.L_x_70:
        /* <DEDUP_REMOVED lines=9> */
.L_x_73:
[----:B------:R-:W-:Y:S05]  /*33a0*/  BSYNC B1 ;  /* 0x0000000000017941 */ /* 0x000fea0003800000 */
.L_x_72:
        /* <DEDUP_REMOVED lines=10> */
.L_x_75:
[----:B------:R-:W-:Y:S05]  /*3450*/  BSYNC B1 ;  /* 0x0000000000017941 */ /* 0x000fea0003800000 */
.L_x_74:
        /* <DEDUP_REMOVED lines=10> */
.L_x_77:
[----:B------:R-:W-:Y:S05]  /*3500*/  BSYNC B1 ;  /* 0x0000000000017941 */ /* 0x000fea0003800000 */
.L_x_76:
        /* <DEDUP_REMOVED lines=9> */
.L_x_79:
[----:B------:R-:W-:Y:S05]  /*35a0*/  BSYNC B1 ;  /* 0x0000000000017941 */ /* 0x000fea0003800000 */
.L_x_78:
        /* <DEDUP_REMOVED lines=9> */
.L_x_81:
[----:B------:R-:W-:Y:S05]  /*3640*/  BSYNC B1 ;  /* 0x0000000000017941 */ /* 0x000fea0003800000 */
.L_x_80:
        /* <DEDUP_REMOVED lines=10> */
.L_x_83:
[----:B------:R-:W-:Y:S05]  /*36f0*/  BSYNC B1 ;  /* 0x0000000000017941 */ /* 0x000fea0003800000 */
.L_x_82:
        /* <DEDUP_REMOVED lines=10> */
.L_x_85:
[----:B------:R-:W-:Y:S05]  /*37a0*/  BSYNC B1 ;  /* 0x0000000000017941 */ /* 0x000fea0003800000 */
.L_x_84:
        /* <DEDUP_REMOVED lines=9> */
.L_x_87:
[----:B------:R-:W-:Y:S05]  /*3840*/  BSYNC B1 ;  /* 0x0000000000017941 */ /* 0x000fea0003800000 */
.L_x_86:
        /* <DEDUP_REMOVED lines=9> */
.L_x_89:
[----:B------:R-:W-:Y:S05]  /*38e0*/  BSYNC B1 ;  /* 0x0000000000017941 */ /* 0x000fea0003800000 */
.L_x_88:
        /* <DEDUP_REMOVED lines=10> */
.L_x_91:
[----:B------:R-:W-:Y:S05]  /*3990*/  BSYNC B1 ;  /* 0x0000000000017941 */ /* 0x000fea0003800000 */
.L_x_90:
        /* <DEDUP_REMOVED lines=10> */
.L_x_93:
[----:B------:R-:W-:Y:S05]  /*3a40*/  BSYNC B1 ;  /* 0x0000000000017941 */ /* 0x000fea0003800000 */
.L_x_92:
        /* <DEDUP_REMOVED lines=9> */
.L_x_95:
[----:B------:R-:W-:Y:S05]  /*3ae0*/  BSYNC B1 ;  /* 0x0000000000017941 */ /* 0x000fea0003800000 */
.L_x_94:
        /* <DEDUP_REMOVED lines=9> */
.L_x_97:
[----:B------:R-:W-:Y:S05]  /*3b80*/  BSYNC B1 ;  /* 0x0000000000017941 */ /* 0x000fea0003800000 */
.L_x_96:
        /* <DEDUP_REMOVED lines=10> */
.L_x_99:
[----:B------:R-:W-:Y:S05]  /*3c30*/  BSYNC B1 ;  /* 0x0000000000017941 */ /* 0x000fea0003800000 */
.L_x_98:
        /* <DEDUP_REMOVED lines=10> */
.L_x_101:
[----:B------:R-:W-:Y:S05]  /*3ce0*/  BSYNC B1 ;  /* 0x0000000000017941 */ /* 0x000fea0003800000 */
.L_x_100:
        /* <DEDUP_REMOVED lines=9> */
.L_x_103:
[----:B------:R-:W-:Y:S05]  /*3d80*/  BSYNC B1 ;  /* 0x0000000000017941 */ /* 0x000fea0003800000 */
.L_x_102:
        /* <DEDUP_REMOVED lines=9> */
.L_x_105:
[----:B------:R-:W-:Y:S05]  /*3e20*/  BSYNC B1 ;  /* 0x0000000000017941 */ /* 0x000fea0003800000 */
.L_x_104:
        /* <DEDUP_REMOVED lines=10> */
.L_x_107:
[----:B------:R-:W-:Y:S05]  /*3ed0*/  BSYNC B1 ;  /* 0x0000000000017941 */ /* 0x000fea0003800000 */
.L_x_106:
        /* <DEDUP_REMOVED lines=10> */
.L_x_109:
[----:B------:R-:W-:Y:S05]  /*3f80*/  BSYNC B1 ;  /* 0x0000000000017941 */ /* 0x000fea0003800000 */
.L_x_108:
        /* <DEDUP_REMOVED lines=9> */
.L_x_111:
[----:B------:R-:W-:Y:S05]  /*4020*/  BSYNC B1 ;  /* 0x0000000000017941 */ /* 0x000fea0003800000 */
.L_x_110:
        /* <DEDUP_REMOVED lines=9> */
.L_x_113:
[----:B------:R-:W-:Y:S05]  /*40c0*/  BSYNC B1 ;  /* 0x0000000000017941 */ /* 0x000fea0003800000 */
.L_x_112:
        /* <DEDUP_REMOVED lines=10> */
.L_x_115:
[----:B------:R-:W-:Y:S05]  /*4170*/  BSYNC B1 ;  /* 0x0000000000017941 */ /* 0x000fea0003800000 */
.L_x_114:
        /* <DEDUP_REMOVED lines=10> */
.L_x_117:
[----:B------:R-:W-:Y:S05]  /*4220*/  BSYNC B1 ;  /* 0x0000000000017941 */ /* 0x000fea0003800000 */
.L_x_116:
        /* <DEDUP_REMOVED lines=9> */
.L_x_119:
[----:B------:R-:W-:Y:S05]  /*42c0*/  BSYNC B1 ;  /* 0x0000000000017941 */ /* 0x000fea0003800000 */
.L_x_118:
        /* <DEDUP_REMOVED lines=9> */
.L_x_121:
[----:B------:R-:W-:Y:S05]  /*4360*/  BSYNC B1 ;  /* 0x0000000000017941 */ /* 0x000fea0003800000 */
.L_x_120:
        /* <DEDUP_REMOVED lines=10> */
.L_x_123:
[----:B------:R-:W-:Y:S05]  /*4410*/  BSYNC B1 ;  /* 0x0000000000017941 */ /* 0x000fea0003800000 */
.L_x_122:
        /* <DEDUP_REMOVED lines=10> */
.L_x_125:
[----:B------:R-:W-:Y:S05]  /*44c0*/  BSYNC B1 ;  /* 0x0000000000017941 */ /* 0x000fea0003800000 */
.L_x_124:
        /* <DEDUP_REMOVED lines=9> */
.L_x_127:
[----:B------:R-:W-:Y:S05]  /*4560*/  BSYNC B1 ;  /* 0x0000000000017941 */ /* 0x000fea0003800000 */
.L_x_126:
        /* <DEDUP_REMOVED lines=9> */
.L_x_129:
[----:B------:R-:W-:Y:S05]  /*4600*/  BSYNC B1 ;  /* 0x0000000000017941 */ /* 0x000fea0003800000 */
.L_x_128:
        /* <DEDUP_REMOVED lines=10> */
.L_x_131:
[----:B------:R-:W-:Y:S05]  /*46b0*/  BSYNC B1 ;  /* 0x0000000000017941 */ /* 0x000fea0003800000 */
.L_x_130:
        /* <DEDUP_REMOVED lines=10> */
.L_x_133:
[----:B------:R-:W-:Y:S05]  /*4760*/  BSYNC B1 ;  /* 0x0000000000017941 */ /* 0x000fea0003800000 */
.L_x_132:
        /* <DEDUP_REMOVED lines=9> */
.L_x_135:
[----:B------:R-:W-:Y:S05]  /*4800*/  BSYNC B1 ;  /* 0x0000000000017941 */ /* 0x000fea0003800000 */
.L_x_134:
        /* <DEDUP_REMOVED lines=9> */
.L_x_137:
[----:B------:R-:W-:Y:S05]  /*48a0*/  BSYNC B1 ;  /* 0x0000000000017941 */ /* 0x000fea0003800000 */
.L_x_136:
        /* <DEDUP_REMOVED lines=10> */
.L_x_139:
[----:B------:R-:W-:Y:S05]  /*4950*/  BSYNC B1 ;  /* 0x0000000000017941 */ /* 0x000fea0003800000 */
.L_x_138:
        /* <DEDUP_REMOVED lines=10> */
.L_x_141:
[----:B------:R-:W-:Y:S05]  /*4a00*/  BSYNC B1 ;  /* 0x0000000000017941 */ /* 0x000fea0003800000 */
.L_x_140:
        /* <DEDUP_REMOVED lines=9> */
.L_x_143:
[----:B------:R-:W-:Y:S05]  /*4aa0*/  BSYNC B1 ;  /* 0x0000000000017941 */ /* 0x000fea0003800000 */
.L_x_142:
        /* <DEDUP_REMOVED lines=9> */
.L_x_145:
[----:B------:R-:W-:Y:S05]  /*4b40*/  BSYNC B1 ;  /* 0x0000000000017941 */ /* 0x000fea0003800000 */
.L_x_144:
        /* <DEDUP_REMOVED lines=10> */
.L_x_147:
[----:B------:R-:W-:Y:S05]  /*4bf0*/  BSYNC B1 ;  /* 0x0000000000017941 */ /* 0x000fea0003800000 */
.L_x_146:
        /* <DEDUP_REMOVED lines=10> */
.L_x_149:
[----:B------:R-:W-:Y:S05]  /*4ca0*/  BSYNC B1 ;  /* 0x0000000000017941 */ /* 0x000fea0003800000 */
.L_x_148:
        /* <DEDUP_REMOVED lines=9> */
.L_x_151:
[----:B------:R-:W-:Y:S05]  /*4d40*/  BSYNC B1 ;  /* 0x0000000000017941 */ /* 0x000fea0003800000 */
.L_x_150:
        /* <DEDUP_REMOVED lines=9> */
.L_x_153:
[----:B------:R-:W-:Y:S05]  /*4de0*/  BSYNC B1 ;  /* 0x0000000000017941 */ /* 0x000fea0003800000 */
.L_x_152:
        /* <DEDUP_REMOVED lines=10> */
.L_x_155:
[----:B------:R-:W-:Y:S05]  /*4e90*/  BSYNC B1 ;  /* 0x0000000000017941 */ /* 0x000fea0003800000 */
.L_x_154:
        /* <DEDUP_REMOVED lines=10> */
.L_x_157:
[----:B------:R-:W-:Y:S05]  /*4f40*/  BSYNC B1 ;  /* 0x0000000000017941 */ /* 0x000fea0003800000 */
.L_x_156:
[----:B0---45:R-:W-:Y:S01]  /*4f50*/  HADD2.F32 R4, -RZ, R18.H0_H0 ;  /* 0x20000012ff047230 */ /* 0x031fe20000004100 */
        /* <DEDUP_REMOVED lines=8> */
.L_x_159:
[----:B------:R-:W-:Y:S05]  /*4fe0*/  BSYNC B1 ;  /* 0x0000000000017941 */ /* 0x000fea0003800000 */
.L_x_158:
[----:B0----5:R-:W-:Y:S01]  /*4ff0*/  HADD2.F32 R4, -RZ, R18.H0_H0 ;  /* 0x20000012ff047230 */ /* 0x021fe20000004100 */
[----:B------:R-:W-:Y:S01]  /*5000*/  ISETP.GT.AND P0, PT, R0, 0x8, P0 ;  /* 0x000000080000780c */ /* 0x000fe20000704270 */
[----:B------:R-:W-:Y:S01]  /*5010*/  @P1 IMAD.MOV.U32 R5, RZ, RZ, R11 ;  /* 0x000000ffff051224 */ /* 0x000fe200078e000b */
[----:B------:R-:W-:Y:S02]  /*5020*/  BSSY B1, `(.L_x_160) ;  /* 0x0000008000017945 */ /* 0x000fe40003800000 */
[----:B------:R-:W-:Y:S01]  /*5030*/  FMUL R3, R4, R91 ;  /* 0x0000005b04037220 */ /* 0x000fe20000400000 */
[----:B------:R-:W-:-:S03]  /*5040*/  @P1 IMAD.MOV.U32 R4, RZ, RZ, R10 ;  /* 0x000000ffff041224 */ /* 0x000fc600078e000a */
[----:B------:R-:W-:-:S05]  /*5050*/  FFMA R3, R86, R90, R3 ;  /* 0x0000005a56037223 */ /* 0x000fca0000000003 */
[----:B------:R-:W-:-:S05]  /*5060*/  F2FP.F16.F32.PACK_AB R3, RZ, R3 ;  /* 0x00000003ff03723e */ /* 0x000fca00000000ff */
[----:B------:R0:W-:Y:S01]  /*5070*/  @P1 STG.E.U16 desc[UR36][R4.64+0xf0], R3 ;  /* 0x0000f00304001986 */ /* 0x0001e2000c101524 */
[----:B------:R-:W-:Y:S05]  /*5080*/  @!P0 BRA `(.L_x_161) ;  /* 0x0000000000048947 */ /* 0x000fea0003800000 */
[----:B------:R0:W5:Y:S02]  /*5090*/  LDG.E.LTC128B.U16 R18, desc[UR36][R6.64+0xf2] ;  /* 0x0000f22406127981 */ /* 0x000164000c1e1520 */
.L_x_161:
[----:B------:R-:W-:Y:S05]  /*50a0*/  BSYNC B1 ;  /* 0x0000000000017941 */ /* 0x000fea0003800000 */
.L_x_160:
[----:B------:R-:W-:Y:S05]  /*50b0*/  @!P0 BRA `(.L_x_162) ;  /* 0x0000001000b08947 */ /* 0x000fea0003800000 */
[----:B-----5:R-:W-:-:S05]  /*50c0*/  HADD2.F32 R18, -RZ, R18.H0_H0 ;  /* 0x20000012ff127230 */ /* 0x020fca0000004100 */
[----:B------:R-:W-:-:S04]  /*50d0*/  FMUL R18, R18, R91 ;  /* 0x0000005b12127220 */ /* 0x000fc80000400000 */
[----:B------:R-:W-:-:S05]  /*50e0*/  FFMA R18, R87, R90, R18 ;  /* 0x0000005a57127223 */ /* 0x000fca0000000012 */
[----:B------:R-:W-:-:S05]  /*50f0*/  F2FP.F16.F32.PACK_AB R18, RZ, R18 ;  /* 0x00000012ff12723e */ /* 0x000fca00000000ff */
[----:B------:R0:W-:Y:S01]  /*5100*/  STG.E.U16 desc[UR36][R10.64+0xf2], R18 ;  /* 0x0000f2120a007986 */ /* 0x0001e2000c101524 */
[----:B------:R-:W-:Y:S05]  /*5110*/  BRA `(.L_x_162) ;  /* 0x0000001000987947 */ /* 0x000fea0003800000 */
.L_x_37:
[----:B------:R-:W-:Y:S01]  /*5120*/  ISETP.GT.AND P3, PT, R3, 0x1, PT ;  /* 0x000000010300780c */ /* 0x000fe20003f64270 */
[----:B------:R-:W-:Y:S01]  /*5130*/  ULDC.64 UR4, c[0x0][0x5c0] ;  /* 0x0001700000047ab9 */ /* 0x000fe20000000a00 */
[-C--:B------:R-:W-:Y:S01]  /*5140*/  FMUL R24, R24, R90.reuse ;  /* 0x0000005a18187220 */ /* 0x080fe20000400000 */
[----:B------:R-:W-:Y:S01]  /*5150*/  LEA R4, P4, R106, UR4, 0x1 ;  /* 0x000000046a047c11 */ /* 0x000fe2000f8808ff */
[-C--:B------:R-:W-:Y:S01]  /*5160*/  FMUL R25, R25, R90.reuse ;  /* 0x0000005a19197220 */ /* 0x080fe20000400000 */
[----:B------:R-:W-:Y:S01]  /*5170*/  ISETP.GT.AND P0, PT, R0, RZ, P3 ;  /* 0x000000ff0000720c */ /* 0x000fe20001f04270 */
[----:B------:R-:W-:Y:S01]  /*5180*/  FMUL R26, R26, R90 ;  /* 0x0000005a1a1a7220 */ /* 0x000fe20000400000 */
[----:B------:R-:W-:Y:S01]  /*5190*/  F2FP.F16.F32.PACK_AB R24, RZ, R24 ;  /* 0x00000018ff18723e */ /* 0x000fe200000000ff */
[-C--:B------:R-:W-:Y:S01]  /*51a0*/  FMUL R27, R27, R90.reuse ;  /* 0x0000005a1b1b7220 */ /* 0x080fe20000400000 */
[----:B------:R-:W-:Y:S01]  /*51b0*/  LEA.HI.X R5, R106, UR5, R115, 0x1, P4 ;  /* 0x000000056a057c11 */ /* 0x000fe2000a0f0c73 */
[-C--:B------:R-:W-:Y:S01]  /*51c0*/  FMUL R28, R28, R90.reuse ;  /* 0x0000005a1c1c7220 */ /* 0x080fe20000400000 */
[----:B------:R-:W-:Y:S01]  /*51d0*/  F2FP.F16.F32.PACK_AB R25, RZ, R25 ;  /* 0x00000019ff19723e */ /* 0x000fe200000000ff */
[-C--:B------:R-:W-:Y:S01]  /*51e0*/  FMUL R29, R29, R90.reuse ;  /* 0x0000005a1d1d7220 */ /* 0x080fe20000400000 */
[----:B------:R-:W-:Y:S01]  /*51f0*/  ISETP.GT.AND P2, PT, R0, 0x8, P2 ;  /* 0x000000080000780c */ /* 0x000fe20001744270 */
[----:B------:R-:W-:Y:S01]  /*5200*/  @P1 STG.E.U16 desc[UR36][R4.64], R24 ;  /* 0x0000001804001986 */ /* 0x000fe2000c101524 */
[----:B------:R-:W-:Y:S01]  /*5210*/  ISETP.GT.AND P1, PT, R3, 0x8, PT ;  /* 0x000000080300780c */ /* 0x000fe20003f24270 */
[----:B------:R-:W-:Y:S01]  /*5220*/  FMUL R30, R30, R90 ;  /* 0x0000005a1e1e7220 */ /* 0x000fe20000400000 */
[C---:B------:R-:W-:Y:S01]  /*5230*/  SHF.L.U64.HI R7, R96.reuse, 0x1, R97 ;  /* 0x0000000160077819 */ /* 0x040fe20000010261 */
[----:B------:R-:W-:Y:S01]  /*5240*/  @P0 STG.E.U16 desc[UR36][R4.64+0x2], R25 ;  /* 0x0000021904000986 */ /* 0x000fe2000c101524 */
[----:B------:R-:W-:Y:S01]  /*5250*/  LEA R6, P5, R96, R4, 0x1 ;  /* 0x0000000460067211 */ /* 0x000fe200078a08ff */
[-C--:B------:R-:W-:Y:S01]  /*5260*/  FMUL R31, R31, R90.reuse ;  /* 0x0000005a1f1f7220 */ /* 0x080fe20000400000 */
[----:B------:R-:W-:Y:S01]  /*5270*/  ISETP.GT.AND P3, PT, R0, 0x8, P3 ;  /* 0x000000080000780c */ /* 0x000fe20001f64270 */
[-C--:B------:R-:W-:Y:S01]  /*5280*/  FMUL R32, R32, R90.reuse ;  /* 0x0000005a20207220 */ /* 0x080fe20000400000 */
[----:B------:R-:W-:Y:S01]  /*5290*/  ISETP.GT.AND P0, PT, R3, 0x9, PT ;  /* 0x000000090300780c */ /* 0x000fe20003f04270 */
[----:B------:R-:W-:Y:S01]  /*52a0*/  IMAD.X R7, R7, 0x1, R5, P5 ;  /* 0x0000000107077824 */ /* 0x000fe200028e0605 */
[----:B------:R-:W-:Y:S01]  /*52b0*/  ISETP.GT.AND P4, PT, R0, RZ, P1 ;  /* 0x000000ff0000720c */ /* 0x000fe20000f84270 */
[----:B------:R-:W-:Y:S01]  /*52c0*/  FMUL R33, R33, R90 ;  /* 0x0000005a21217220 */ /* 0x000fe20000400000 */
[----:B------:R-:W-:Y:S01]  /*52d0*/  F2FP.F16.F32.PACK_AB R26, RZ, R26 ;  /* 0x0000001aff1a723e */ /* 0x000fe200000000ff */
[-C--:B------:R-:W-:Y:S01]  /*52e0*/  FMUL R34, R34, R90.reuse ;  /* 0x0000005a22227220 */ /* 0x080fe20000400000 */
[----:B------:R-:W-:Y:S01]  /*52f0*/  ISETP.GT.AND P5, PT, R0, RZ, P0 ;  /* 0x000000ff0000720c */ /* 0x000fe200007a4270 */
[----:B------:R-:W-:Y:S01]  /*5300*/  FMUL R35, R35, R90 ;  /* 0x0000005a23237220 */ /* 0x000fe20000400000 */
[----:B------:R-:W-:Y:S01]  /*5310*/  F2FP.F16.F32.PACK_AB R27, RZ, R27 ;  /* 0x0000001bff1b723e */ /* 0x000fe200000000ff */
[----:B------:R-:W-:Y:S01]  /*5320*/  @P2 STG.E.U16 desc[UR36][R6.64], R26 ;  /* 0x0000001a06002986 */ /* 0x000fe2000c101524 */
[----:B------:R-:W-:Y:S01]  /*5330*/  F2FP.F16.F32.PACK_AB R28, RZ, R28 ;  /* 0x0000001cff1c723e */ /* 0x000fe200000000ff */
[-C--:B------:R-:W-:Y:S01]  /*5340*/  FMUL R36, R36, R90.reuse ;  /* 0x0000005a24247220 */ /* 0x080fe20000400000 */
[C---:B------:R-:W-:Y:S01]  /*5350*/  ISETP.GT.AND P2, PT, R0.reuse, 0x8, P1 ;  /* 0x000000080000780c */ /* 0x040fe20000f44270 */
[----:B------:R-:W-:Y:S01]  /*5360*/  @P3 STG.E.U16 desc[UR36][R6.64+0x2], R27 ;  /* 0x0000021b06003986 */ /* 0x000fe2000c101524 */
[----:B------:R-:W-:Y:S01]  /*5370*/  ISETP.GT.AND P1, PT, R3, 0x10, PT ;  /* 0x000000100300780c */ /* 0x000fe20003f24270 */
[-C--:B------:R-:W-:Y:S01]  /*5380*/  FMUL R37, R37, R90.reuse ;  /* 0x0000005a25257220 */ /* 0x080fe20000400000 */
[----:B------:R-:W-:Y:S01]  /*5390*/  F2FP.F16.F32.PACK_AB R29, RZ, R29 ;  /* 0x0000001dff1d723e */ /* 0x000fe200000000ff */
[----:B------:R-:W-:Y:S01]  /*53a0*/  @P4 STG.E.U16 desc[UR36][R4.64+0x10], R28 ;  /* 0x0000101c04004986 */ /* 0x000fe2000c101524 */
[----:B------:R-:W-:Y:S01]  /*53b0*/  ISETP.GT.AND P3, PT, R0, 0x8, P0 ;  /* 0x000000080000780c */ /* 0x000fe20000764270 */
[-C--:B------:R-:W-:Y:S01]  /*53c0*/  FMUL R38, R38, R90.reuse ;  /* 0x0000005a26267220 */ /* 0x080fe20000400000 */
[----:B------:R-:W-:Y:S01]  /*53d0*/  ISETP.GT.AND P0, PT, R3, 0x11, PT ;  /* 0x000000110300780c */ /* 0x000fe20003f04270 */
[----:B------:R-:W-:Y:S01]  /*53e0*/  @P5 STG.E.U16 desc[UR36][R4.64+0x12], R29 ;  /* 0x0000121d04005986 */ /* 0x000fe2000c101524 */
        /* <DEDUP_REMOVED lines=162> */
[----:B------:R-:W-:-:S02]  /*5e10*/  F2FP.F16.F32.PACK_AB R62, RZ, R62 ;  /* 0x0000003eff3e723e */ /* 0x000fc400000000ff */
[C---:B------:R-:W-:Y:S02]  /*5e20*/  ISETP.GT.AND P5, PT, R0.reuse, RZ, P0 ;  /* 0x000000ff0000720c */ /* 0x040fe400007a4270 */
[----:B------:R-:W-:Y:S01]  /*5e30*/  F2FP.F16.F32.PACK_AB R63, RZ, R63 ;  /* 0x0000003fff3f723e */ /* 0x000fe200000000ff */
[----:B------:R-:W-:Y:S01]  /*5e40*/  @P2 STG.E.U16 desc[UR36][R6.64+0x90], R62 ;  /* 0x0000903e06002986 */ /* 0x000fe2000c101524 */
[----:B------:R-:W-:Y:S02]  /*5e50*/  F2FP.F16.F32.PACK_AB R64, RZ, R64 ;  /* 0x00000040ff40723e */ /* 0x000fe400000000ff */
[C---:B------:R-:W-:Y:S01]  /*5e60*/  ISETP.GT.AND P2, PT, R0.reuse, 0x8, P1 ;  /* 0x000000080000780c */ /* 0x040fe20000f44270 */
[----:B------:R-:W-:Y:S01]  /*5e70*/  @P3 STG.E.U16 desc[UR36][R6.64+0x92], R63 ;  /* 0x0000923f06003986 */ /* 0x000fe2000c101524 */
[----:B------:R-:W-:Y:S02]  /*5e80*/  ISETP.GT.AND P1, PT, R3, 0x58, PT ;  /* 0x000000580300780c */ /* 0x000fe40003f24270 */
[----:B------:R-:W-:Y:S01]  /*5e90*/  F2FP.F16.F32.PACK_AB R65, RZ, R65 ;  /* 0x00000041ff41723e */ /* 0x000fe200000000ff */
[----:B------:R-:W-:Y:S01]  /*5ea0*/  @P4 STG.E.U16 desc[UR36][R4.64+0xa0], R64 ;  /* 0x0000a04004004986 */ /* 0x000fe2000c101524 */
[----:B------:R-:W-:-:S02]  /*5eb0*/  ISETP.GT.AND P3, PT, R0, 0x8, P0 ;  /* 0x000000080000780c */ /* 0x000fc40000764270 */
[----:B------:R-:W-:Y:S01]  /*5ec0*/  ISETP.GT.AND P0, PT, R3, 0x59, PT ;  /* 0x000000590300780c */ /* 0x000fe20003f04270 */
[----:B------:R-:W-:Y:S01]  /*5ed0*/  @P5 STG.E.U16 desc[UR36][R4.64+0xa2], R65 ;  /* 0x0000a24104005986 */ /* 0x000fe2000c101524 */
[C---:B------:R-:W-:Y:S02]  /*5ee0*/  ISETP.GT.AND P4, PT, R0.reuse, RZ, P1 ;  /* 0x000000ff0000720c */ /* 0x040fe40000f84270 */
[----:B------:R-:W-:Y:S02]  /*5ef0*/  F2FP.F16.F32.PACK_AB R66, RZ, R66 ;  /* 0x00000042ff42723e */ /* 0x000fe400000000ff */
[----:B------:R-:W-:Y:S02]  /*5f00*/  ISETP.GT.AND P5, PT, R0, RZ, P0 ;  /* 0x000000ff0000720c */ /* 0x000fe400007a4270 */
[----:B------:R-:W-:Y:S01]  /*5f10*/  F2FP.F16.F32.PACK_AB R67, RZ, R67 ;  /* 0x00000043ff43723e */ /* 0x000fe200000000ff */
[----:B------:R-:W-:Y:S01]  /*5f20*/  @P2 STG.E.U16 desc[UR36][R6.64+0xa0], R66 ;  /* 0x0000a04206002986 */ /* 0x000fe2000c101524 */
[----:B------:R-:W-:-:S02]  /*5f30*/  F2FP.F16.F32.PACK_AB R68, RZ, R68 ;  /* 0x00000044ff44723e */ /* 0x000fc400000000ff */
[C---:B------:R-:W-:Y:S01]  /*5f40*/  ISETP.GT.AND P2, PT, R0.reuse, 0x8, P1 ;  /* 0x000000080000780c */ /* 0x040fe20000f44270 */
[----:B------:R-:W-:Y:S01]  /*5f50*/  @P3 STG.E.U16 desc[UR36][R6.64+0xa2], R67 ;  /* 0x0000a24306003986 */ /* 0x000fe2000c101524 */
[C---:B------:R-:W-:Y:S02]  /*5f60*/  ISETP.GT.AND P1, PT, R3.reuse, 0x60, PT ;  /* 0x000000600300780c */ /* 0x040fe40003f24270 */
[----:B------:R-:W-:Y:S01]  /*5f70*/  F2FP.F16.F32.PACK_AB R69, RZ, R69 ;  /* 0x00000045ff45723e */ /* 0x000fe200000000ff */
[----:B------:R-:W-:Y:S01]  /*5f80*/  @P4 STG.E.U16 desc[UR36][R4.64+0xb0], R68 ;  /* 0x0000b04404004986 */ /* 0x000fe2000c101524 */
[C---:B------:R-:W-:Y:S02]  /*5f90*/  ISETP.GT.AND P3, PT, R0.reuse, 0x8, P0 ;  /* 0x000000080000780c */ /* 0x040fe40000764270 */
[----:B------:R-:W-:Y:S01]  /*5fa0*/  ISETP.GT.AND P0, PT, R3, 0x61, PT ;  /* 0x000000610300780c */ /* 0x000fe20003f04270 */
[----:B------:R-:W-:Y:S01]  /*5fb0*/  @P5 STG.E.U16 desc[UR36][R4.64+0xb2], R69 ;  /* 0x0000b24504005986 */ /* 0x000fe2000c101524 */
[----:B------:R-:W-:-:S02]  /*5fc0*/  ISETP.GT.AND P4, PT, R0, RZ, P1 ;  /* 0x000000ff0000720c */ /* 0x000fc40000f84270 */
[C---:B------:R-:W-:Y:S02]  /*5fd0*/  ISETP.GT.AND P5, PT, R0.reuse, RZ, P0 ;  /* 0x000000ff0000720c */ /* 0x040fe400007a4270 */
[----:B------:R-:W-:Y:S02]  /*5fe0*/  F2FP.F16.F32.PACK_AB R70, RZ, R70 ;  /* 0x00000046ff46723e */ /* 0x000fe400000000ff */
[----:B------:R-:W-:Y:S02]  /*5ff0*/  F2FP.F16.F32.PACK_AB R71, RZ, R71 ;  /* 0x00000047ff47723e */ /* 0x000fe400000000ff */
[----:B------:R-:W-:Y:S01]  /*6000*/  F2FP.F16.F32.PACK_AB R72, RZ, R72 ;  /* 0x00000048ff48723e */ /* 0x000fe200000000ff */
[----:B------:R-:W-:Y:S01]  /*6010*/  @P2 STG.E.U16 desc[UR36][R6.64+0xb0], R70 ;  /* 0x0000b04606002986 */ /* 0x000fe2000c101524 */
[----:B------:R-:W-:Y:S02]  /*6020*/  F2FP.F16.F32.PACK_AB R73, RZ, R73 ;  /* 0x00000049ff49723e */ /* 0x000fe400000000ff */
[C---:B------:R-:W-:Y:S01]  /*6030*/  ISETP.GT.AND P1, PT, R0.reuse, 0x8, P1 ;  /* 0x000000080000780c */ /* 0x040fe20000f24270 */
[----:B------:R-:W-:Y:S01]  /*6040*/  @P3 STG.E.U16 desc[UR36][R6.64+0xb2], R71 ;  /* 0x0000b24706003986 */ /* 0x000fe2000c101524 */
[----:B------:R-:W-:-:S02]  /*6050*/  ISETP.GT.AND P2, PT, R0, 0x8, P0 ;  /* 0x000000080000780c */ /* 0x000fc40000744270 */
[----:B------:R-:W-:Y:S01]  /*6060*/  F2FP.F16.F32.PACK_AB R74, RZ, R74 ;  /* 0x0000004aff4a723e */ /* 0x000fe200000000ff */
[----:B------:R-:W-:Y:S01]  /*6070*/  @P4 STG.E.U16 desc[UR36][R4.64+0xc0], R72 ;  /* 0x0000c04804004986 */ /* 0x000fe2000c101524 */
[C---:B------:R-:W-:Y:S02]  /*6080*/  ISETP.GT.AND P4, PT, R3.reuse, 0x68, PT ;  /* 0x000000680300780c */ /* 0x040fe40003f84270 */
[----:B------:R-:W-:Y:S01]  /*6090*/  ISETP.GT.AND P0, PT, R3, 0x69, PT ;  /* 0x000000690300780c */ /* 0x000fe20003f04270 */
[----:B------:R-:W-:Y:S01]  /*60a0*/  @P5 STG.E.U16 desc[UR36][R4.64+0xc2], R73 ;  /* 0x0000c24904005986 */ /* 0x000fe2000c101524 */
[----:B------:R-:W-:Y:S02]  /*60b0*/  ISETP.GT.AND P5, PT, R0, RZ, P4 ;  /* 0x000000ff0000720c */ /* 0x000fe400027a4270 */
[----:B------:R-:W-:Y:S01]  /*60c0*/  F2FP.F16.F32.PACK_AB R75, RZ, R75 ;  /* 0x0000004bff4b723e */ /* 0x000fe200000000ff */
[----:B------:R-:W-:Y:S01]  /*60d0*/  @P1 STG.E.U16 desc[UR36][R6.64+0xc0], R74 ;  /* 0x0000c04a06001986 */ /* 0x000fe2000c101524 */
[----:B------:R-:W-:-:S02]  /*60e0*/  F2FP.F16.F32.PACK_AB R76, RZ, R76 ;  /* 0x0000004cff4c723e */ /* 0x000fc400000000ff */
[C---:B------:R-:W-:Y:S01]  /*60f0*/  ISETP.GT.AND P3, PT, R0.reuse, RZ, P0 ;  /* 0x000000ff0000720c */ /* 0x040fe20000764270 */
[----:B------:R-:W-:Y:S01]  /*6100*/  @P2 STG.E.U16 desc[UR36][R6.64+0xc2], R75 ;  /* 0x0000c24b06002986 */ /* 0x000fe2000c101524 */
[C---:B------:R-:W-:Y:S02]  /*6110*/  ISETP.GT.AND P4, PT, R0.reuse, 0x8, P4 ;  /* 0x000000080000780c */ /* 0x040fe40002784270 */
[----:B------:R-:W-:Y:S02]  /*6120*/  F2FP.F16.F32.PACK_AB R77, RZ, R77 ;  /* 0x0000004dff4d723e */ /* 0x000fe400000000ff */
[----:B------:R-:W-:Y:S01]  /*6130*/  F2FP.F16.F32.PACK_AB R78, RZ, R78 ;  /* 0x0000004eff4e723e */ /* 0x000fe200000000ff */
[----:B------:R-:W-:Y:S01]  /*6140*/  @P5 STG.E.U16 desc[UR36][R4.64+0xd0], R76 ;  /* 0x0000d04c04005986 */ /* 0x000fe2000c101524 */
[----:B------:R-:W-:Y:S02]  /*6150*/  ISETP.GT.AND P5, PT, R0, 0x8, P0 ;  /* 0x000000080000780c */ /* 0x000fe400007a4270 */
[----:B------:R-:W-:-:S02]  /*6160*/  F2FP.F16.F32.PACK_AB R79, RZ, R79 ;  /* 0x0000004fff4f723e */ /* 0x000fc400000000ff */
[C---:B------:R-:W-:Y:S01]  /*6170*/  ISETP.GT.AND P2, PT, R3.reuse, 0x71, PT ;  /* 0x000000710300780c */ /* 0x040fe20003f44270 */
[----:B------:R-:W-:Y:S01]  /*6180*/  @P3 STG.E.U16 desc[UR36][R4.64+0xd2], R77 ;  /* 0x0000d24d04003986 */ /* 0x000fe2000c101524 */
[----:B------:R-:W-:Y:S02]  /*6190*/  ISETP.GT.AND P3, PT, R3, 0x70, PT ;  /* 0x000000700300780c */ /* 0x000fe40003f64270 */
[----:B------:R-:W-:Y:S01]  /*61a0*/  F2FP.F16.F32.PACK_AB R80, RZ, R80 ;  /* 0x00000050ff50723e */ /* 0x000fe200000000ff */
[----:B------:R-:W-:Y:S01]  /*61b0*/  @P4 STG.E.U16 desc[UR36][R6.64+0xd0], R78 ;  /* 0x0000d04e06004986 */ /* 0x000fe2000c101524 */
[C---:B------:R-:W-:Y:S02]  /*61c0*/  ISETP.GT.AND P4, PT, R0.reuse, RZ, P2 ;  /* 0x000000ff0000720c */ /* 0x040fe40001784270 */
[----:B------:R-:W-:Y:S01]  /*61d0*/  F2FP.F16.F32.PACK_AB R81, RZ, R81 ;  /* 0x00000051ff51723e */ /* 0x000fe200000000ff */
[----:B------:R-:W-:Y:S01]  /*61e0*/  @P5 STG.E.U16 desc[UR36][R6.64+0xd2], R79 ;  /* 0x0000d24f06005986 */ /* 0x000fe2000c101524 */
[----:B------:R-:W-:-:S02]  /*61f0*/  ISETP.GT.AND P5, PT, R0, RZ, P3 ;  /* 0x000000ff0000720c */ /* 0x000fc40001fa4270 */
[C---:B------:R-:W-:Y:S02]  /*6200*/  ISETP.GT.AND P1, PT, R3.reuse, 0x78, PT ;  /* 0x000000780300780c */ /* 0x040fe40003f24270 */
[----:B------:R-:W-:Y:S02]  /*6210*/  ISETP.GT.AND P0, PT, R3, 0x79, PT ;  /* 0x000000790300780c */ /* 0x000fe40003f04270 */
[C---:B------:R-:W-:Y:S02]  /*6220*/  ISETP.GT.AND P3, PT, R0.reuse, 0x8, P3 ;  /* 0x000000080000780c */ /* 0x040fe40001f64270 */
[C---:B------:R-:W-:Y:S02]  /*6230*/  ISETP.GT.AND P2, PT, R0.reuse, 0x8, P2 ;  /* 0x000000080000780c */ /* 0x040fe40001744270 */
[----:B------:R-:W-:Y:S02]  /*6240*/  F2FP.F16.F32.PACK_AB R82, RZ, R82 ;  /* 0x00000052ff52723e */ /* 0x000fe400000000ff */
[----:B------:R-:W-:Y:S01]  /*6250*/  F2FP.F16.F32.PACK_AB R83, RZ, R83 ;  /* 0x00000053ff53723e */ /* 0x000fe200000000ff */
[----:B------:R-:W-:Y:S01]  /*6260*/  @P5 STG.E.U16 desc[UR36][R4.64+0xe0], R80 ;  /* 0x0000e05004005986 */ /* 0x000fe2000c101524 */
[----:B------:R-:W-:-:S02]  /*6270*/  ISETP.GT.AND P5, PT, R0, RZ, P0 ;  /* 0x000000ff0000720c */ /* 0x000fc400007a4270 */
[C---:B------:R-:W-:Y:S01]  /*6280*/  ISETP.GT.AND P0, PT, R0.reuse, 0x8, P0 ;  /* 0x000000080000780c */ /* 0x040fe20000704270 */
[----:B------:R-:W-:Y:S01]  /*6290*/  @P4 STG.E.U16 desc[UR36][R4.64+0xe2], R81 ;  /* 0x0000e25104004986 */ /* 0x000fe2000c101524 */
[C---:B------:R-:W-:Y:S02]  /*62a0*/  ISETP.GT.AND P4, PT, R0.reuse, RZ, P1 ;  /* 0x000000ff0000720c */ /* 0x040fe40000f84270 */
[----:B------:R-:W-:Y:S01]  /*62b0*/  ISETP.GT.AND P1, PT, R0, 0x8, P1 ;  /* 0x000000080000780c */ /* 0x000fe20000f24270 */
[----:B------:R-:W-:Y:S01]  /*62c0*/  @P3 STG.E.U16 desc[UR36][R6.64+0xe0], R82 ;  /* 0x0000e05206003986 */ /* 0x000fe2000c101524 */
[----:B------:R-:W-:Y:S02]  /*62d0*/  F2FP.F16.F32.PACK_AB R84, RZ, R84 ;  /* 0x00000054ff54723e */ /* 0x000fe400000000ff */
[----:B------:R-:W-:Y:S01]  /*62e0*/  F2FP.F16.F32.PACK_AB R85, RZ, R85 ;  /* 0x00000055ff55723e */ /* 0x000fe200000000ff */
[----:B------:R-:W-:Y:S01]  /*62f0*/  @P2 STG.E.U16 desc[UR36][R6.64+0xe2], R83 ;  /* 0x0000e25306002986 */ /* 0x000fe2000c101524 */
[----:B------:R-:W-:-:S02]  /*6300*/  F2FP.F16.F32.PACK_AB R86, RZ, R86 ;  /* 0x00000056ff56723e */ /* 0x000fc400000000ff */
[----:B------:R-:W-:-:S03]  /*6310*/  F2FP.F16.F32.PACK_AB R87, RZ, R87 ;  /* 0x00000057ff57723e */ /* 0x000fc600000000ff */
[----:B------:R-:W-:Y:S04]  /*6320*/  @P4 STG.E.U16 desc[UR36][R4.64+0xf0], R84 ;  /* 0x0000f05404004986 */ /* 0x000fe8000c101524 */
[----:B------:R0:W-:Y:S02]  /*6330*/  @P5 STG.E.U16 desc[UR36][R4.64+0xf2], R85 ;  /* 0x0000f25504005986 */ /* 0x0001e4000c101524 */
[----:B0-----:R-:W-:Y:S02]  /*6340*/  @P1 IMAD.MOV.U32 R4, RZ, RZ, R6 ;  /* 0x000000ffff041224 */ /* 0x001fe400078e0006 */
[----:B------:R-:W-:-:S05]  /*6350*/  @P1 IMAD.MOV.U32 R5, RZ, RZ, R7 ;  /* 0x000000ffff051224 */ /* 0x000fca00078e0007 */
[----:B------:R0:W-:Y:S04]  /*6360*/  @P1 STG.E.U16 desc[UR36][R4.64+0xf0], R86 ;  /* 0x0000f05604001986 */ /* 0x0001e8000c101524 */
[----:B------:R0:W-:Y:S02]  /*6370*/  @P0 STG.E.U16 desc[UR36][R6.64+0xf2], R87 ;  /* 0x0000f25706000986 */ /* 0x0001e4000c101524 */
.L_x_162:
[----:B------:R-:W-:Y:S05]  /*6380*/  BSYNC B0 ;  /* 0x0000000000007941 */ /* 0x000fea0003800000 */
.L_x_36:
[----:B0-----:R-:W2:Y:S01]  /*6390*/  LDL.64 R4, [R1] ;  /* 0x0000000001047983 */ /* 0x001ea20000100a00 */
[----:B------:R-:W-:Y:S01]  /*63a0*/  ULDC.64 UR4, c[0x0][0x650] ;  /* 0x0001940000047ab9 */ /* 0x000fe20000000a00 */
[----:B------:R-:W-:Y:S02]  /*63b0*/  IMAD.U32 R0, RZ, RZ, UR44 ;  /* 0x0000002cff007e24 */ /* 0x000fe4000f8e00ff */
[----:B------:R-:W-:Y:S02]  /*63c0*/  IMAD.MOV.U32 R22, RZ, RZ, -0x1 ;  /* 0xffffffffff167424 */ /* 0x000fe400078e00ff */
[----:B------:R0:W-:Y:S01]  /*63d0*/  SYNCS.ARRIVE.TRANS64.A1T0 RZ, [R0+UR46], RZ ;  /* 0x000000ff00ff79a7 */ /* 0x0001e2000810002e */
[----:B-----5:R-:W-:Y:S02]  /*63e0*/  IMAD.MOV.U32 R18, RZ, RZ, -0x1 ;  /* 0xffffffffff127424 */ /* 0x020fe400078e00ff */
[----:B------:R-:W-:Y:S01]  /*63f0*/  IMAD.MOV.U32 R19, RZ, RZ, -0x1 ;  /* 0xffffffffff137424 */ /* 0x000fe200078e00ff */
[----:B0-----:R-:W-:-:S02]  /*6400*/  PRMT R0, RZ, 0x7610, R0 ;  /* 0x00007610ff007816 */ /* 0x001fc40000000000 */
[----:B--2---:R-:W-:-:S05]  /*6410*/  LEA R16, P0, R4, R16, 0x1 ;  /* 0x0000001004107211 */ /* 0x004fca00078008ff */
[----:B------:R-:W-:Y:S01]  /*6420*/  IMAD.X R17, R100, 0x1, R17, P0 ;  /* 0x0000000164117824 */ /* 0x000fe200000e0611 */
[----:B------:R-:W-:-:S04]  /*6430*/  ISETP.GE.U32.AND P0, PT, R16, UR4, PT ;  /* 0x0000000410007c0c */ /* 0x000fc8000bf06070 */
[----:B------:R-:W-:-:S13]  /*6440*/  ISETP.GE.U32.AND.EX P0, PT, R17, UR5, PT, P0 ;  /* 0x0000000511007c0c */ /* 0x000fda000bf06100 */
[----:B------:R-:W-:Y:S05]  /*6450*/  @P0 BRA `(.L_x_163) ;  /* 0x00000004004c0947 */ /* 0x000fea0003800000 */
[----:B-1----:R-:W0:Y:S01]  /*6460*/  LDC.64 R10, c[0x0][0x628] ;  /* 0x00018a00ff0a7b82 */ /* 0x002e220000000a00 */
[----:B------:R-:W1:Y:S01]  /*6470*/  S2R R12, SR_CTAID.X ;  /* 0x00000000000c7919 */ /* 0x000e620000002500 */
[----:B------:R-:W-:Y:S02]  /*6480*/  IMAD.MOV.U32 R8, RZ, RZ, R16 ;  /* 0x000000ffff087224 */ /* 0x000fe400078e0010 */
[----:B------:R-:W-:Y:S01]  /*6490*/  IMAD.MOV.U32 R9, RZ, RZ, R17 ;  /* 0x000000ffff097224 */ /* 0x000fe200078e0011 */
[----:B------:R-:W2:Y:S03]  /*64a0*/  S2R R18, SR_CTAID.Y ;  /* 0x0000000000127919 */ /* 0x000ea60000002600 */
[----:B------:R-:W1:Y:S08]  /*64b0*/  LDC R0, c[0x0][0x630] ;  /* 0x00018c00ff007b82 */ /* 0x000e700000000800 */
[----:B------:R-:W1:Y:S01]  /*64c0*/  LDC.64 R14, c[0x0][0x620] ;  /* 0x00018800ff0e7b82 */ /* 0x000e620000000a00 */
[----:B0-----:R-:W-:-:S04]  /*64d0*/  ISETP.NE.U32.AND P0, PT, R10, RZ, PT ;  /* 0x000000ff0a00720c */ /* 0x001fc80003f05070 */
[----:B------:R-:W-:-:S13]  /*64e0*/  ISETP.NE.AND.EX P0, PT, R11, RZ, PT, P0 ;  /* 0x000000ff0b00720c */ /* 0x000fda0003f05300 */
[----:B-12---:R-:W-:Y:S05]  /*64f0*/  @!P0 BRA `(.L_x_164) ;  /* 0x0000000000288947 */ /* 0x006fea0003800000 */
[----:B------:R-:W0:Y:S02]  /*6500*/  LDC R3, c[0x0][0x634] ;  /* 0x00018d00ff037b82 */ /* 0x000e240000000800 */
[----:B0-----:R-:W-:-:S05]  /*6510*/  IADD3 R3, P0, R16, R3, RZ ;  /* 0x0000000310037210 */ /* 0x001fca0007f1e0ff */
[----:B------:R-:W-:-:S04]  /*6520*/  IMAD.X R13, RZ, RZ, R17, P0 ;  /* 0x000000ffff0d7224 */ /* 0x000fc800000e0611 */
[----:B------:R-:W-:-:S04]  /*6530*/  IMAD.WIDE.U32 R4, R13, R10, RZ ;  /* 0x0000000a0d047225 */ /* 0x000fc800078e00ff */
[----:B---34-:R-:W-:-:S04]  /*6540*/  IMAD.WIDE.U32 R6, P0, R3, R11, R4 ;  /* 0x0000000b03067225 */ /* 0x018fc80007800004 */
[----:B------:R-:W-:-:S04]  /*6550*/  IMAD.WIDE.U32 R4, R3, R10, RZ ;  /* 0x0000000a03047225 */ /* 0x000fc800078e00ff */
[----:B------:R-:W-:Y:S01]  /*6560*/  IMAD.X R9, RZ, RZ, RZ, P0 ;  /* 0x000000ffff097224 */ /* 0x000fe200000e06ff */
[----:B------:R-:W-:Y:S01]  /*6570*/  IADD3 RZ, P0, R5, R6, RZ ;  /* 0x0000000605ff7210 */ /* 0x000fe20007f1e0ff */
[----:B------:R-:W-:-:S04]  /*6580*/  IMAD.MOV.U32 R8, RZ, RZ, R7 ;  /* 0x000000ffff087224 */ /* 0x000fc800078e0007 */
[----:B------:R-:W-:-:S08]  /*6590*/  IMAD.WIDE.U32.X R8, R13, R11, R8, P0 ;  /* 0x0000000b0d087225 */ /* 0x000fd000000e0408 */
.L_x_164:
[-CC-:B------:R-:W-:Y:S01]  /*65a0*/  SHF.R.U64 R19, R8, R0.reuse, R9.reuse ;  /* 0x0000000008137219 */ /* 0x180fe20000001209 */
[----:B------:R-:W0:Y:S01]  /*65b0*/  LDC.64 R24, c[0x0][0x640] ;  /* 0x00019000ff187b82 */ /* 0x000e220000000a00 */
[----:B------:R-:W-:Y:S01]  /*65c0*/  SHF.R.U32.HI R0, RZ, R0, R9 ;  /* 0x00000000ff007219 */ /* 0x000fe20000011609 */
[----:B------:R-:W-:Y:S01]  /*65d0*/  ULDC UR4, c[0x0][0x150] ;  /* 0x0000540000047ab9 */ /* 0x000fe20000000800 */
[----:B------:R-:W-:Y:S02]  /*65e0*/  IADD3 R3, P0, RZ, -R19, RZ ;  /* 0x80000013ff037210 */ /* 0x000fe40007f1e0ff */
[----:B---34-:R-:W-:-:S03]  /*65f0*/  I2FP.F32.U32 R7, R12 ;  /* 0x0000000c00077245 */ /* 0x018fc60000201000 */
[----:B------:R-:W1:Y:S01]  /*6600*/  LDC R6, c[0x0][0x618] ;  /* 0x00018600ff067b82 */ /* 0x000e620000000800 */
[----:B------:R-:W-:Y:S02]  /*6610*/  IMAD.X R5, RZ, RZ, ~R0, P0 ;  /* 0x000000ffff057224 */ /* 0x000fe400000e0e00 */
[----:B------:R-:W-:Y:S01]  /*6620*/  FMUL R7, R7, UR4 ;  /* 0x0000000407077c20 */ /* 0x000fe20008400000 */
[----:B------:R-:W-:Y:S01]  /*6630*/  ULDC UR4, c[0x0][0x154] ;  /* 0x0000550000047ab9 */ /* 0x000fe20000000800 */
[-C--:B------:R-:W-:Y:S02]  /*6640*/  IMAD R0, R5, R14.reuse, RZ ;  /* 0x0000000e05007224 */ /* 0x080fe400078e02ff */
[C---:B------:R-:W-:Y:S01]  /*6650*/  IMAD.WIDE.U32 R4, R3.reuse, R14, R16 ;  /* 0x0000000e03047225 */ /* 0x040fe200078e0010 */
[----:B------:R-:W2:Y:S01]  /*6660*/  LDC R8, c[0x0][0x608] ;  /* 0x00018200ff087b82 */ /* 0x000ea20000000800 */
[----:B------:R-:W3:Y:S02]  /*6670*/  F2I.U32.TRUNC.NTZ R7, R7 ;  /* 0x0000000700077305 */ /* 0x000ee4000020f000 */
[----:B------:R-:W-:Y:S01]  /*6680*/  IMAD R3, R3, R15, R0 ;  /* 0x0000000f03037224 */ /* 0x000fe200078e0200 */
[----:B------:R-:W-:-:S03]  /*6690*/  I2FP.F32.U32 R0, R18 ;  /* 0x0000001200007245 */ /* 0x000fc60000201000 */
[----:B------:R-:W-:Y:S01]  /*66a0*/  IMAD.IADD R3, R5, 0x1, R3 ;  /* 0x0000000105037824 */ /* 0x000fe200078e0203 */
[----:B------:R-:W4:Y:S01]  /*66b0*/  LDC R11, c[0x0][0x658] ;  /* 0x00019600ff0b7b82 */ /* 0x000f220000000800 */
[----:B0-----:R-:W-:-:S04]  /*66c0*/  ISETP.NE.U32.AND P0, PT, R24, RZ, PT ;  /* 0x000000ff1800720c */ /* 0x001fc80003f05070 */
[----:B------:R-:W-:-:S03]  /*66d0*/  ISETP.NE.AND.EX P0, PT, R25, RZ, PT, P0 ;  /* 0x000000ff1900720c */ /* 0x000fc60003f05300 */
[----:B------:R-:W0:Y:S01]  /*66e0*/  LDC R9, c[0x0][0x144] ;  /* 0x00005100ff097b82 */ /* 0x000e220000000800 */
[-C--:B-1----:R-:W-:Y:S01]  /*66f0*/  SHF.R.U64 R10, R4, R6.reuse, R3 ;  /* 0x00000006040a7219 */ /* 0x082fe20000001203 */
[----:B---3--:R-:W-:Y:S01]  /*6700*/  IMAD.MOV R7, RZ, RZ, -R7 ;  /* 0x000000ffff077224 */ /* 0x008fe200078e0a07 */
[----:B------:R-:W-:Y:S01]  /*6710*/  SHF.R.U32.HI R3, RZ, R6, R3 ;  /* 0x00000006ff037219 */ /* 0x000fe20000011603 */
[----:B------:R-:W-:-:S04]  /*6720*/  FMUL R6, R0, UR4 ;  /* 0x0000000400067c20 */ /* 0x000fc80008400000 */
[----:B------:R-:W1:Y:S01]  /*6730*/  LDC R21, c[0x0][0x148] ;  /* 0x00005200ff157b82 */ /* 0x000e620000000800 */
[----:B------:R3:W0:Y:S01]  /*6740*/  F2I.U32.TRUNC.NTZ R14, R6 ;  /* 0x00000006000e7305 */ /* 0x000622000020f000 */
[-CC-:B--2---:R-:W-:Y:S02]  /*6750*/  SHF.R.U64 R13, R10, R8.reuse, R3.reuse ;  /* 0x000000080a0d7219 */ /* 0x184fe40000001203 */
[----:B------:R-:W-:-:S04]  /*6760*/  SHF.R.U32.HI R0, RZ, R8, R3 ;  /* 0x00000008ff007219 */ /* 0x000fc80000011603 */
[----:B------:R-:W2:Y:S01]  /*6770*/  LDC R20, c[0x0][0x648] ;  /* 0x00019200ff147b82 */ /* 0x000ea20000000800 */
[-CC-:B----4-:R-:W-:Y:S02]  /*6780*/  SHF.R.U64 R15, R13, R11.reuse, R0.reuse ;  /* 0x0000000b0d0f7219 */ /* 0x190fe40000001200 */
[----:B------:R-:W-:-:S03]  /*6790*/  SHF.R.U32.HI R5, RZ, R11, R0 ;  /* 0x0000000bff057219 */ /* 0x000fc60000011600 */
[----:B------:R-:W-:Y:S02]  /*67a0*/  IMAD.MOV.U32 R4, RZ, RZ, R15 ;  /* 0x000000ffff047224 */ /* 0x000fe400078e000f */
[----:B------:R-:W4:Y:S01]  /*67b0*/  LDC R26, c[0x0][0x638] ;  /* 0x00018e00ff1a7b82 */ /* 0x000f220000000800 */
[----:B0-----:R-:W-:-:S07]  /*67c0*/  IMAD R22, R9, R7, R12 ;  /* 0x0000000709167224 */ /* 0x001fce00078e020c */
[----:B------:R-:W0:Y:S08]  /*67d0*/  LDC R27, c[0x0][0x610] ;  /* 0x00018400ff1b7b82 */ /* 0x000e300000000800 */
[----:B------:R-:W0:Y:S01]  /*67e0*/  LDC R28, c[0x0][0x600] ;  /* 0x00018000ff1c7b82 */ /* 0x000e220000000800 */
[----:B-123--:R-:W-:Y:S05]  /*67f0*/  @!P0 BRA `(.L_x_165) ;  /* 0x0000000000288947 */ /* 0x00efea0003800000 */
[----:B------:R-:W1:Y:S02]  /*6800*/  LDC R0, c[0x0][0x64c] ;  /* 0x00019300ff007b82 */ /* 0x000e640000000800 */
[----:B-1----:R-:W-:-:S05]  /*6810*/  IADD3 R3, P0, R15, R0, RZ ;  /* 0x000000000f037210 */ /* 0x002fca0007f1e0ff */
        /* <DEDUP_REMOVED lines=8> */
.L_x_165:
[----:B------:R-:W-:Y:S01]  /*68a0*/  ISETP.NE.AND P0, PT, R2, 0x1, PT ;  /* 0x000000010200780c */ /* 0x000fe20003f05270 */
[----:B------:R-:W-:Y:S01]  /*68b0*/  IMAD.MOV R14, RZ, RZ, -R14 ;  /* 0x000000ffff0e7224 */ /* 0x000fe200078e0a0e */
[----:B------:R-:W-:Y:S02]  /*68c0*/  SHF.R.U64 R0, R4, R20, R5 ;  /* 0x0000001404007219 */ /* 0x000fe40000001205 */
[----:B------:R-:W-:Y:S02]  /*68d0*/  LOP3.LUT R3, R13, R102, RZ, 0xc0, !PT ;  /* 0x000000660d037212 */ /* 0x000fe400078ec0ff */
[----:B------:R-:W-:Y:S01]  /*68e0*/  LOP3.LUT R5, R10, R101, RZ, 0xc0, !PT ;  /* 0x000000650a057212 */ /* 0x000fe200078ec0ff */
[----:B------:R-:W-:Y:S02]  /*68f0*/  IMAD.MOV R4, RZ, RZ, -R0 ;  /* 0x000000ffff047224 */ /* 0x000fe400078e0a00 */
[----:B------:R-:W-:Y:S02]  /*6900*/  IMAD R3, R98, R0, R3 ;  /* 0x0000000062037224 */ /* 0x000fe400078e0203 */
[----:B----4-:R-:W-:-:S02]  /*6910*/  IMAD R0, R4, R26, R15 ;  /* 0x0000001a04007224 */ /* 0x010fc400078e020f */
[----:B------:R-:W-:Y:S02]  /*6920*/  @P0 IMAD R22, R21, R14, R18 ;  /* 0x0000000e15160224 */ /* 0x000fe400078e0212 */
[----:B------:R-:W-:Y:S02]  /*6930*/  IMAD.MOV.U32 R4, RZ, RZ, 0x1 ;  /* 0x00000001ff047424 */ /* 0x000fe400078e00ff */
[----:B0-----:R-:W-:Y:S02]  /*6940*/  IMAD R22, R3, R27, R22 ;  /* 0x0000001b03167224 */ /* 0x001fe400078e0216 */
[----:B------:R-:W-:Y:S01]  /*6950*/  IMAD R3, R0, R28, R5 ;  /* 0x0000001c00037224 */ /* 0x000fe200078e0205 */
[----:B------:R-:W-:-:S04]  /*6960*/  PRMT R0, R4, 0x7610, R0 ;  /* 0x0000761004007816 */ /* 0x000fc80000000000 */
[----:B------:R-:W-:Y:S02]  /*6970*/  SEL R18, R3, R22, !P0 ;  /* 0x0000001603127207 */ /* 0x000fe40004000000 */
[----:B------:R-:W-:-:S07]  /*6980*/  SEL R22, R22, R3, !P0 ;  /* 0x0000000316167207 */ /* 0x000fce0004000000 */
.L_x_163:
[----:B------:R-:W-:Y:S01]  /*6990*/  LOP3.LUT P0, RZ, R0, 0xff, RZ, 0xc0, !PT ;  /* 0x000000ff00ff7812 */ /* 0x000fe2000780c0ff */
[----:B------:R-:W-:Y:S01]  /*69a0*/  UIMAD.WIDE.U32 UR4, UR38, -0x33333333, URZ ;  /* 0xcccccccd260478a5 */ /* 0x000fe2000f8e003f */
[----:B------:R-:W-:-:S03]  /*69b0*/  LOP3.LUT R105, R105, 0x1, RZ, 0x3c, !PT ;  /* 0x0000000169697812 */ /* 0x000fc600078e3cff */
[----:B------:R-:W-:-:S04]  /*69c0*/  USHF.R.U32.HI UR4, URZ, 0x2, UR5 ;  /* 0x000000023f047899 */ /* 0x000fc80008011605 */
[----:B------:R-:W-:-:S04]  /*69d0*/  UIMAD UR38, UR4, -0x5, UR38 ;  /* 0xfffffffb042678a4 */ /* 0x000fc8000f8e0226 */
[----:B------:R-:W-:Y:S08]  /*69e0*/  @P0 BRA `(.L_x_166) ;  /* 0xffffffac006c0947 */ /* 0x000ff0000383ffff */
[----:B------:R-:W-:Y:S05]  /*69f0*/  EXIT ;  /* 0x000000000000794d */ /* 0x000fea0003800000 */
.L_x_17:
[----:B------:R-:W-:-:S08]  /*6a00*/  ISETP.NE.AND P0, PT, R9, RZ, PT ;  /* 0x000000ff0900720c */ /* 0x000fd00003f05270 */
[----:B0-----:R-:W0:-:S00]  /*6a10*/  USETMAXREG.DEALLOC.CTAPOOL 0x28 ;  /* 0x00000028000079c8 */ /* 0x001e0000080e0500 */
[----:B------:R-:W-:Y:S05]  /*6a20*/  @P0 EXIT ;  /* 0x000000000000094d */ /* 0x000fea0003800000 */
[----:B0-----:R-:W-:Y:S01]  /*6a30*/  LOP3.LUT P0, RZ, R3, 0xff, RZ, 0xc0, !PT ;  /* 0x000000ff03ff7812 */ /* 0x001fe2000780c0ff */
[----:B------:R-:W-:Y:S02]  /*6a40*/  IMAD.MOV.U32 R3, RZ, RZ, 0x1 ;  /* 0x00000001ff037424 */ /* 0x000fe400078e00ff */
[----:B------:R-:W-:-:S10]  /*6a50*/  IMAD.MOV.U32 R8, RZ, RZ, RZ ;  /* 0x000000ffff087224 */ /* 0x000fd400078e00ff */
[----:B------:R-:W-:Y:S05]  /*6a60*/  @!P0 BRA `(.L_x_167) ;  /* 0x0000000c00288947 */ /* 0x000fea0003800000 */
[----:B------:R-:W0:Y:S01]  /*6a70*/  S2R R10, SR_CgaCtaId ;  /* 0x00000000000a7919 */ /* 0x000e220000008800 */
[----:B------:R-:W-:Y:S01]  /*6a80*/  LOP3.LUT P0, RZ, R4, 0x1f, RZ, 0xc0, !PT ;  /* 0x0000001f04ff7812 */ /* 0x000fe2000780c0ff */
[----:B------:R-:W-:Y:S01]  /*6a90*/  ULDC UR5, c[0x0][0x658] ;  /* 0x0001960000057ab9 */ /* 0x000fe20000000800 */
[----:B------:R-:W-:Y:S01]  /*6aa0*/  UMOV UR6, 0xffffffff ;  /* 0xffffffff00067882 */ /* 0x000fe20000000000 */
[----:B------:R-:W-:Y:S01]  /*6ab0*/  BSSY B0, `(.L_x_167) ;  /* 0x00000c5000007945 */ /* 0x000fe20003800000 */
[----:B------:R-:W-:Y:S01]  /*6ac0*/  USHF.L.U32 UR6, UR6, UR5, URZ ;  /* 0x0000000506067299 */ /* 0x000fe2000800063f */
[C---:B------:R-:W-:Y:S01]  /*6ad0*/  ISETP.NE.AND P2, PT, R5.reuse, RZ, PT ;  /* 0x000000ff0500720c */ /* 0x040fe20003f45270 */
[----:B------:R-:W-:Y:S01]  /*6ae0*/  IMAD.MOV.U32 R11, RZ, RZ, 0x1 ;  /* 0x00000001ff0b7424 */ /* 0x000fe200078e00ff */
[----:B------:R-:W-:Y:S01]  /*6af0*/  ISETP.NE.OR P0, PT, R5, RZ, !P0 ;  /* 0x000000ff0500720c */ /* 0x000fe20004705670 */
[----:B------:R-:W-:Y:S01]  /*6b00*/  IMAD.MOV.U32 R3, RZ, RZ, 0x1 ;  /* 0x00000001ff037424 */ /* 0x000fe200078e00ff */
[----:B------:R-:W-:Y:S01]  /*6b10*/  LOP3.LUT R9, R23, 0x2, RZ, 0xfc, !PT ;  /* 0x0000000217097812 */ /* 0x000fe200078efcff */
[----:B------:R-:W-:Y:S01]  /*6b20*/  IMAD.MOV.U32 R8, RZ, RZ, RZ ;  /* 0x000000ffff087224 */ /* 0x000fe200078e00ff */
[----:B------:R-:W-:Y:S01]  /*6b30*/  ULDC UR4, c[0x0][0x600] ;  /* 0x0001800000047ab9 */ /* 0x000fe20000000800 */
[----:B------:R-:W-:Y:S01]  /*6b40*/  UMOV UR7, 0x1 ;  /* 0x0000000100077882 */ /* 0x000fe20000000000 */
[----:B------:R-:W-:-:S02]  /*6b50*/  UIADD3 UR19, UR40, 0x1, URZ ;  /* 0x0000000128137890 */ /* 0x000fc4000fffe03f */
[----:B------:R-:W-:Y:S02]  /*6b60*/  UIADD3 UR15, UR4, -0x1, URZ ;  /* 0xffffffff040f7890 */ /* 0x000fe4000fffe03f */
[----:B------:R-:W-:Y:S02]  /*6b70*/  USHF.L.U32 UR17, UR7, UR5, URZ ;  /* 0x0000000507117299 */ /* 0x000fe4000800063f */
[----:B------:R-:W-:Y:S01]  /*6b80*/  ULOP3.LUT UR16, URZ, UR6, URZ, 0x33, !UPT ;  /* 0x000000063f107292 */ /* 0x000fe2000f8e333f */
[----:B------:R-:W-:Y:S01]  /*6b90*/  ULDC.64 UR20, c[0x0][0x198] ;  /* 0x0000660000147ab9 */ /* 0x000fe20000000a00 */
[C---:B0-----:R-:W-:Y:S02]  /*6ba0*/  IMAD.SHL.U32 R13, R10.reuse, 0x40, RZ ;  /* 0x000000400a0d7824 */ /* 0x041fe400078e00ff */
[----:B------:R-:W-:-:S03]  /*6bb0*/  IMAD.SHL.U32 R10, R10, 0x1000, RZ ;  /* 0x000010000a0a7824 */ /* 0x000fc600078e00ff */
[----:B------:R-:W-:-:S07]  /*6bc0*/  LOP3.LUT R13, R13, 0x40, RZ, 0xc0, !PT ;  /* 0x000000400d0d7812 */ /* 0x000fce00078ec0ff */
.L_x_179:
[----:B------:R-:W-:-:S03]  /*6bd0*/  UMOV UR4, 0xffffffff ;  /* 0xffffffff00047882 */ /* 0x000fc60000000000 */
[----:B------:R-:W-:Y:S05]  /*6be0*/  BRA.DIV UR4, `(.L_x_168) ;  /* 0x0000001204087947 */ /* 0x000fea000b800000 */
[----:B------:R-:W-:-:S13]  /*6bf0*/  ELECT P6, URZ, PT ;  /* 0x00000000003f782f */ /* 0x000fda00038c0000 */
.L_x_193:
[----:B------:R-:W0:Y:S01]  /*6c00*/  LDC R4, c[0x0][0x28c] ;  /* 0x0000a300ff047b82 */ /* 0x000e220000000800 */
[----:B------:R-:W-:Y:S01]  /*6c10*/  BSSY B1, `(.L_x_169) ;  /* 0x0000039000017945 */ /* 0x000fe20003800000 */
[----:B0-----:R-:W-:-:S13]  /*6c20*/  ISETP.LT.OR P6, PT, R4, 0x1, !P6 ;  /* 0x000000010400780c */ /* 0x001fda00077c1670 */
[----:B------:R-:W-:Y:S05]  /*6c30*/  @P6 BRA `(.L_x_170) ;  /* 0x0000000000d86947 */ /* 0x000fea0003800000 */
[----:B------:R-:W-:Y:S02]  /*6c40*/  IMAD R18, R18, 0x80, R13 ;  /* 0x0000008012127824 */ /* 0x000fe400078e020d */
[----:B------:R-:W-:Y:S02]  /*6c50*/  IMAD.SHL.U32 R22, R22, 0x40, RZ ;  /* 0x0000004016167824 */ /* 0x000fe400078e00ff */
[----:B------:R-:W-:Y:S02]  /*6c60*/  IMAD.MOV.U32 R14, RZ, RZ, RZ ;  /* 0x000000ffff0e7224 */ /* 0x000fe400078e00ff */
[----:B------:R-:W-:Y:S02]  /*6c70*/  IMAD.U32 R20, RZ, RZ, UR19 ;  /* 0x00000013ff147e24 */ /* 0x000fe4000f8e00ff */
[----:B------:R-:W-:Y:S02]  /*6c80*/  IMAD.MOV.U32 R4, RZ, RZ, R3 ;  /* 0x000000ffff047224 */ /* 0x000fe400078e0003 */
[----:B------:R-:W-:-:S07]  /*6c90*/  IMAD.MOV.U32 R5, RZ, RZ, R8 ;  /* 0x000000ffff057224 */ /* 0x000fce00078e0008 */
.L_x_174:
[----:B------:R-:W0:Y:S01]  /*6ca0*/  S2R R7, SR_CgaCtaId ;  /* 0x0000000000077919 */ /* 0x000e220000008800 */
[----:B------:R-:W-:-:S04]  /*6cb0*/  MOV R6, 0x400 ;  /* 0x0000040000067802 */ /* 0x000fc80000000f00 */
[----:B0-----:R-:W-:Y:S02]  /*6cc0*/  LEA R12, R7, R6, 0x18 ;  /* 0x00000006070c7211 */ /* 0x001fe400078ec0ff */
[----:B------:R-:W-:Y:S01]  /*6cd0*/  SHF.L.U32 R6, R4, 0x1f, RZ ;  /* 0x0000001f04067819 */ /* 0x000fe200000006ff */
[----:B------:R-:W0:Y:S02]  /*6ce0*/  @!P2 LDC R7, c[0x0][0x500] ;  /* 0x00014000ff07ab82 */ /* 0x000e240000000800 */
[----:B------:R-:W-:-:S04]  /*6cf0*/  IMAD R15, R5, 0x8, R12 ;  /* 0x00000008050f7824 */ /* 0x000fc800078e020c */
[----:B------:R-:W1:Y:S02]  /*6d00*/  SYNCS.PHASECHK.TRANS64.TRYWAIT P1, [R15+URZ+0x28], R6 ;  /* 0x000028060f0075a7 */ /* 0x000e64000802017f */
[----:B-1----:R-:W-:Y:S05]  /*6d10*/  @!P1 BRA `(.L_x_171) ;  /* 0x0000000c00dc9947 */ /* 0x002fea0003800000 */
.L_x_194:
[----:B-1----:R-:W-:Y:S01]  /*6d20*/  PRMT R6, R9, 0x9910, RZ ;  /* 0x0000991009067816 */ /* 0x002fe200000000ff */
[----:B0-----:R0:W-:Y:S03]  /*6d30*/  @!P2 SYNCS.ARRIVE.TRANS64 RZ, [R15+URZ], R7 ;  /* 0x000000070fffa9a7 */ /* 0x0011e6000800003f */
[----:B------:R-:W-:-:S13]  /*6d40*/  ISETP.NE.AND P1, PT, R6, 0x2, PT ;  /* 0x000000020600780c */ /* 0x000fda0003f25270 */
[----:B0-----:R-:W-:Y:S05]  /*6d50*/  @P1 BRA `(.L_x_172) ;  /* 0x0000000000041947 */ /* 0x001fea0003800000 */
[----:B------:R-:W-:Y:S01]  /*6d60*/  BPT.TRAP 0x1 ;  /* 0x000000040000795c */ /* 0x000fe20000300000 */
.L_x_172:
[----:B------:R-:W-:Y:S05]  /*6d70*/  @P0 BRA `(.L_x_173) ;  /* 0x0000000000040947 */ /* 0x000fea0003800000 */
[----:B------:R-:W-:Y:S01]  /*6d80*/  BPT.TRAP 0x1 ;  /* 0x000000040000795c */ /* 0x000fe20000300000 */
.L_x_173:
[----:B------:R-:W-:Y:S01]  /*6d90*/  IMAD.SHL.U32 R7, R5, 0x2000, RZ ;  /* 0x0000200005077824 */ /* 0x000fe200078e00ff */
[----:B------:R-:W-:Y:S01]  /*6da0*/  R2UR UR9, R15 ;  /* 0x000000000f0972ca */ /* 0x000fe200000e0000 */
[----:B------:R-:W-:Y:S01]  /*6db0*/  VIADD R20, R20, 0xffffffff ;  /* 0xffffffff14147836 */ /* 0x000fe20000000000 */
[----:B------:R-:W-:Y:S01]  /*6dc0*/  R2UR UR11, R22 ;  /* 0x00000000160b72ca */ /* 0x000fe200000e0000 */
[----:B------:R-:W-:Y:S01]  /*6dd0*/  UIADD3 UR4, UP0, UR20, 0xf0, URZ ;  /* 0x000000f014047890 */ /* 0x000fe2000ff1e03f */
[----:B------:R-:W-:Y:S01]  /*6de0*/  LOP3.LUT R6, R7, 0x1000, R10, 0xf8, !PT ;  /* 0x0000100007067812 */ /* 0x000fe200078ef80a */
[----:B------:R-:W-:Y:S01]  /*6df0*/  UIADD3 UR22, UP1, UR20, 0x1f0, URZ ;  /* 0x000001f014167890 */ /* 0x000fe2000ff3e03f */
[----:B------:R-:W-:Y:S01]  /*6e00*/  IADD3 R7, R12, 0x180, R7 ;  /* 0x000001800c077810 */ /* 0x000fe20007ffe007 */
[----:B------:R-:W-:Y:S01]  /*6e10*/  UIADD3.X UR5, URZ, UR21, URZ, UP0, !UPT ;  /* 0x000000153f057290 */ /* 0x000fe200087fe43f */
[----:B------:R-:W-:Y:S01]  /*6e20*/  R2UR UR10, R14 ;  /* 0x000000000e0a72ca */ /* 0x000fe200000e0000 */
[----:B------:R-:W-:Y:S01]  /*6e30*/  IMAD R6, R6, 0x2, R12 ;  /* 0x0000000206067824 */ /* 0x000fe200078e020c */
[----:B------:R-:W-:Y:S01]  /*6e40*/  R2UR UR13, R7 ;  /* 0x00000000070d72ca */ /* 0x000fe200000e0000 */
[----:B------:R-:W-:Y:S01]  /*6e50*/  VIADD R5, R5, 0x1 ;  /* 0x0000000105057836 */ /* 0x000fe20000000000 */
[----:B------:R-:W-:Y:S01]  /*6e60*/  R2UR UR12, R19 ;  /* 0x00000000130c72ca */ /* 0x000fe200000e0000 */
[----:B------:R-:W-:Y:S01]  /*6e70*/  UIADD3.X UR23, URZ, UR21, URZ, UP1, !UPT ;  /* 0x000000153f177290 */ /* 0x000fe20008ffe43f */
[----:B------:R-:W-:Y:S01]  /*6e80*/  R2UR UR8, R6 ;  /* 0x00000000060872ca */ /* 0x000fe200000e0000 */
[----:B------:R-:W-:Y:S01]  /*6e90*/  UMOV UR6, 0x0 ;  /* 0x0000000000067882 */ /* 0x000fe20000000000 */
[----:B------:R-:W-:Y:S01]  /*6ea0*/  R2UR UR18, R18 ;  /* 0x00000000121272ca */ /* 0x000fe200000e0000 */
[----:B------:R-:W-:Y:S01]  /*6eb0*/  UMOV UR7, 0x10000000 ;  /* 0x1000000000077882 */ /* 0x000fe20000000000 */
[----:B------:R-:W-:Y:S01]  /*6ec0*/  ISETP.GT.AND P3, PT, R20, 0x1, PT ;  /* 0x000000011400780c */ /* 0x000fe20003f64270 */
[----:B------:R-:W-:Y:S01]  /*6ed0*/  UMOV UR24, 0x30000 ;  /* 0x0003000000187882 */ /* 0x000fe20000000000 */
[----:B------:R-:W-:Y:S01]  /*6ee0*/  ISETP.NE.AND P1, PT, R5, 0x5, PT ;  /* 0x000000050500780c */ /* 0x000fe20003f25270 */
[----:B------:R-:W-:-:S03]  /*6ef0*/  VIADD R14, R14, 0x40 ;  /* 0x000000400e0e7836 */ /* 0x000fc60000000000 */
[----:B------:R-:W-:Y:S02]  /*6f00*/  SEL R7, RZ, 0x1, P1 ;  /* 0x00000001ff077807 */ /* 0x000fe40000800000 */
[----:B------:R-:W-:Y:S01]  /*6f10*/  SEL R5, R5, RZ, P1 ;  /* 0x000000ff05057207 */ /* 0x000fe20000800000 */
[----:B------:R-:W-:Y:S01]  /*6f20*/  UIADD3 UR14, UR8, 0xa180, URZ ;  /* 0x0000a180080e7890 */ /* 0x000fe2000fffe03f */
[----:B------:R-:W-:Y:S02]  /*6f30*/  LOP3.LUT R4, R4, R7, RZ, 0x3c, !PT ;  /* 0x0000000704047212 */ /* 0x000fe400078e3cff */
[----:B------:R-:W-:Y:S02]  /*6f40*/  UMOV UR8, UR13 ;  /* 0x0000000d00087c82 */ /* 0x000fe40008000000 */
[----:B------:R0:W-:Y:S02]  /*6f50*/  UTMALDG.3D [UR8], [UR4], desc[UR6] ;  /* 0x00000608040075b4 */ /* 0x0001e40008011000 */
[----:B0-----:R-:W-:Y:S01]  /*6f60*/  UMOV UR8, UR14 ;  /* 0x0000000e00087c82 */ /* 0x001fe20008000000 */
[----:B------:R-:W-:-:S02]  /*6f70*/  UMOV UR11, UR18 ;  /* 0x00000012000b7c82 */ /* 0x000fc40008000000 */
[----:B------:R0:W-:Y:S02]  /*6f80*/  UTMALDG.3D.MULTICAST [UR8], [UR22], UR24, desc[UR6] ;  /* 0x00000608160073b4 */ /* 0x0001e40008011818 */
[----:B0-----:R-:W-:Y:S05]  /*6f90*/  @P3 BRA `(.L_x_174) ;  /* 0xfffffffc00403947 */ /* 0x001fea000383ffff */
.L_x_170:
[----:B------:R-:W-:Y:S05]  /*6fa0*/  BSYNC B1 ;  /* 0x0000000000017941 */ /* 0x000fea0003800000 */
.L_x_169:
[----:B------:R-:W2:Y:S01]  /*6fb0*/  LDL.64 R24, [R1] ;  /* 0x0000000001187983 */ /* 0x000ea20000100a00 */
[----:B------:R-:W-:Y:S01]  /*6fc0*/  LOP3.LUT P4, RZ, R11, 0xff, RZ, 0xc0, !PT ;  /* 0x000000ff0bff7812 */ /* 0x000fe2000788c0ff */
[----:B------:R-:W-:Y:S01]  /*6fd0*/  VIADD R7, R8, UR40 ;  /* 0x0000002808077c36 */ /* 0x000fe20008000000 */
[----:B------:R-:W-:Y:S01]  /*6fe0*/  ULDC.64 UR4, c[0x0][0x650] ;  /* 0x0001940000047ab9 */ /* 0x000fe20000000a00 */
[----:B------:R-:W-:Y:S01]  /*6ff0*/  IMAD.U32 R8, RZ, RZ, UR40 ;  /* 0x00000028ff087e24 */ /* 0x000fe2000f8e00ff */
[----:B------:R-:W-:Y:S01]  /*7000*/  UISETP.GE.U32.AND UP0, UPT, UR40, 0x5, UPT ;  /* 0x000000052800788c */ /* 0x000fe2000bf06070 */
[----:B------:R-:W-:Y:S01]  /*7010*/  BSSY B1, `(.L_x_175) ;  /* 0x000006c000017945 */ /* 0x000fe20003800000 */
[----:B------:R-:W-:Y:S01]  /*7020*/  ISETP.GT.U32.AND P1, PT, R7, 0x4, PT ;  /* 0x000000040700780c */ /* 0x000fe20003f24070 */
[----:B------:R-:W-:Y:S01]  /*7030*/  IMAD.MOV.U32 R22, RZ, RZ, -0x1 ;  /* 0xffffffffff167424 */ /* 0x000fe200078e00ff */
[----:B------:R-:W-:Y:S01]  /*7040*/  PRMT R11, RZ, 0x7610, R11 ;  /* 0x00007610ff0b7816 */ /* 0x000fe2000000000b */
[----:B------:R-:W-:Y:S01]  /*7050*/  IMAD.MOV.U32 R18, RZ, RZ, -0x1 ;  /* 0xffffffffff127424 */ /* 0x000fe200078e00ff */
[----:B------:R-:W-:Y:S01]  /*7060*/  ISETP.LT.U32.AND P1, PT, R8, 0x5, P1 ;  /* 0x000000050800780c */ /* 0x000fe20000f21070 */
[----:B------:R-:W-:Y:S01]  /*7070*/  IMAD.MOV.U32 R19, RZ, RZ, -0x1 ;  /* 0xffffffffff137424 */ /* 0x000fe200078e00ff */
[----:B------:R-:W-:Y:S01]  /*7080*/  PLOP3.LUT P3, PT, PT, PT, UP0, 0x80, 0x0 ;  /* 0x000000000000781c */ /* 0x000fe20003f6f008 */
[----:B------:R-:W0:Y:S01]  /*7090*/  @P4 S2R R5, SR_CgaCtaId ;  /* 0x0000000000054919 */ /* 0x000e220000008800 */
[----:B------:R-:W-:-:S04]  /*70a0*/  @P4 MOV R4, 0x400 ;  /* 0x0000040000044802 */ /* 0x000fc80000000f00 */
[----:B0-----:R-:W-:Y:S01]  /*70b0*/  @P4 LEA R6, R5, R4, 0x18 ;  /* 0x0000000405064211 */ /* 0x001fe200078ec0ff */
[----:B------:R-:W-:Y:S01]  /*70c0*/  IMAD.WIDE.U32 R4, R7, -0x33333333, RZ ;  /* 0xcccccccd07047825 */ /* 0x000fe200078e00ff */
[----:B------:R-:W-:Y:S02]  /*70d0*/  SEL R4, RZ, 0x1, !P1 ;  /* 0x00000001ff047807 */ /* 0x000fe40004800000 */
[----:B------:R0:W-:Y:S02]  /*70e0*/  @P4 SYNCS.ARRIVE.TRANS64.A1T0 RZ, [R6+URZ+0x88], RZ ;  /* 0x000088ff06ff49a7 */ /* 0x0001e4000810003f */
[----:B------:R-:W-:Y:S02]  /*70f0*/  LOP3.LUT R3, R3, R4, RZ, 0x3c, !PT ;  /* 0x0000000403037212 */ /* 0x000fe400078e3cff */
[----:B------:R-:W-:Y:S02]  /*7100*/  PRMT R4, RZ, 0x7610, R4 ;  /* 0x00007610ff047816 */ /* 0x000fe40000000004 */
[----:B0-----:R-:W-:-:S04]  /*7110*/  SHF.R.U32.HI R6, RZ, 0x2, R5 ;  /* 0x00000002ff067819 */ /* 0x001fc80000011605 */
[----:B------:R-:W-:Y:S01]  /*7120*/  @P3 LOP3.LUT R3, R3, 0x1, R6, 0x78, !PT ;  /* 0x0000000103033812 */ /* 0x000fe200078e7806 */
[----:B------:R-:W-:Y:S01]  /*7130*/  IMAD R8, R6, -0x5, R7 ;  /* 0xfffffffb06087824 */ /* 0x000fe200078e0207 */
[----:B--2---:R-:W-:-:S04]  /*7140*/  IADD3 R16, P4, R16, R24, RZ ;  /* 0x0000001810107210 */ /* 0x004fc80007f9e0ff */
[----:B------:R-:W-:Y:S01]  /*7150*/  ISETP.GE.U32.AND P1, PT, R16, UR4, PT ;  /* 0x0000000410007c0c */ /* 0x000fe2000bf26070 */
[----:B------:R-:W-:-:S05]  /*7160*/  IMAD.X R17, R17, 0x1, R0, P4 ;  /* 0x0000000111117824 */ /* 0x000fca00020e0600 */
[----:B------:R-:W-:-:S13]  /*7170*/  ISETP.GE.U32.AND.EX P1, PT, R17, UR5, PT, P1 ;  /* 0x0000000511007c0c */ /* 0x000fda000bf26110 */
[----:B------:R-:W-:Y:S05]  /*7180*/  @P1 BRA `(.L_x_176) ;  /* 0x0000000400501947 */ /* 0x000fea0003800000 */
[----:B------:R-:W0:Y:S01]  /*7190*/  S2R R12, SR_CTAID.X ;  /* 0x00000000000c7919 */ /* 0x000e220000002500 */
[----:B------:R-:W-:Y:S01]  /*71a0*/  ULDC.64 UR4, c[0x0][0x628] ;  /* 0x00018a0000047ab9 */ /* 0x000fe20000000a00 */
[----:B------:R-:W-:Y:S01]  /*71b0*/  ULDC UR7, c[0x0][0x630] ;  /* 0x00018c0000077ab9 */ /* 0x000fe20000000800 */
[----:B------:R-:W-:Y:S01]  /*71c0*/  ISETP.NE.U32.AND P1, PT, RZ, UR4, PT ;  /* 0x00000004ff007c0c */ /* 0x000fe2000bf25070 */
[----:B------:R-:W1:Y:S01]  /*71d0*/  S2R R14, SR_CTAID.Y ;  /* 0x00000000000e7919 */ /* 0x000e620000002600 */
[----:B------:R-:W-:Y:S01]  /*71e0*/  ULDC UR8, c[0x0][0x150] ;  /* 0x0000540000087ab9 */ /* 0x000fe20000000800 */
[----:B------:R-:W-:Y:S01]  /*71f0*/  IMAD.MOV.U32 R4, RZ, RZ, R16 ;  /* 0x000000ffff047224 */ /* 0x000fe200078e0010 */
[----:B------:R-:W-:Y:S01]  /*7200*/  ISETP.NE.AND.EX P1, PT, RZ, UR5, PT, P1 ;  /* 0x00000005ff007c0c */ /* 0x000fe2000bf25310 */
[----:B------:R-:W-:Y:S01]  /*7210*/  IMAD.MOV.U32 R5, RZ, RZ, R17 ;  /* 0x000000ffff057224 */ /* 0x000fe200078e0011 */
[----:B0-----:R-:W-:-:S11]  /*7220*/  I2FP.F32.U32 R18, R12 ;  /* 0x0000000c00127245 */ /* 0x001fd60000201000 */
[----:B------:R-:W-:Y:S05]  /*7230*/  @!P1 BRA `(.L_x_177) ;  /* 0x0000000000289947 */ /* 0x000fea0003800000 */
[----:B------:R-:W-:Y:S02]  /*7240*/  ULDC UR6, c[0x0][0x634] ;  /* 0x00018d0000067ab9 */ /* 0x000fe40000000800 */
[----:B------:R-:W-:-:S05]  /*7250*/  IADD3 R5, P1, R16, UR6, RZ ;  /* 0x0000000610057c10 */ /* 0x000fca000ff3e0ff */
[----:B------:R-:W-:-:S04]  /*7260*/  IMAD.X R15, RZ, RZ, R17, P1 ;  /* 0x000000ffff0f7224 */ /* 0x000fc800008e0611 */
[----:B------:R-:W-:-:S04]  /*7270*/  IMAD.WIDE.U32 R6, R15, UR4, RZ ;  /* 0x000000040f067c25 */ /* 0x000fc8000f8e00ff */
[----:B------:R-:W-:-:S04]  /*7280*/  IMAD.WIDE.U32 R6, P1, R5, UR5, R6 ;  /* 0x0000000505067c25 */ /* 0x000fc8000f820006 */
[----:B------:R-:W-:-:S04]  /*7290*/  IMAD.WIDE.U32 R4, R5, UR4, RZ ;  /* 0x0000000405047c25 */ /* 0x000fc8000f8e00ff */
[----:B------:R-:W-:Y:S01]  /*72a0*/  IMAD.MOV.U32 R4, RZ, RZ, R7 ;  /* 0x000000ffff047224 */ /* 0x000fe200078e0007 */
[----:B------:R-:W-:Y:S01]  /*72b0*/  IADD3 RZ, P3, R5, R6, RZ ;  /* 0x0000000605ff7210 */ /* 0x000fe20007f7e0ff */
[----:B------:R-:W-:-:S04]  /*72c0*/  IMAD.X R5, RZ, RZ, RZ, P1 ;  /* 0x000000ffff057224 */ /* 0x000fc800008e06ff */
[----:B------:R-:W-:-:S08]  /*72d0*/  IMAD.WIDE.U32.X R4, R15, UR5, R4, P3 ;  /* 0x000000050f047c25 */ /* 0x000fd000098e0404 */
.L_x_177:
[--C-:B------:R-:W-:Y:S01]  /*72e0*/  SHF.R.U64 R19, R4, UR7, R5.reuse ;  /* 0x0000000704137c19 */ /* 0x100fe20008001205 */
[----:B------:R-:W-:Y:S01]  /*72f0*/  FMUL R18, R18, UR8 ;  /* 0x0000000812127c20 */ /* 0x000fe20008400000 */
[----:B------:R-:W0:Y:S01]  /*7300*/  LDC R15, c[0x0][0x144] ;  /* 0x00005100ff0f7b82 */ /* 0x000e220000000800 */
[----:B------:R-:W-:Y:S01]  /*7310*/  SHF.R.U32.HI R4, RZ, UR7, R5 ;  /* 0x00000007ff047c19 */ /* 0x000fe20008011605 */
[----:B------:R-:W-:Y:S01]  /*7320*/  ULDC UR6, c[0x0][0x154] ;  /* 0x0000550000067ab9 */ /* 0x000fe20000000800 */
[----:B------:R-:W-:Y:S01]  /*7330*/  IADD3 R5, P1, RZ, -R19, RZ ;  /* 0x80000013ff057210 */ /* 0x000fe20007f3e0ff */
[----:B------:R-:W-:Y:S01]  /*7340*/  ULDC.64 UR4, c[0x0][0x620] ;  /* 0x0001880000047ab9 */ /* 0x000fe20000000a00 */
[----:B-1----:R-:W-:Y:S01]  /*7350*/  I2FP.F32.U32 R6, R14 ;  /* 0x0000000e00067245 */ /* 0x002fe20000201000 */
[----:B------:R-:W1:Y:S01]  /*7360*/  F2I.U32.TRUNC.NTZ R18, R18 ;  /* 0x0000001200127305 */ /* 0x000e62000020f000 */
[----:B------:R-:W-:Y:S01]  /*7370*/  ISETP.NE.AND P4, PT, R2, 0x1, PT ;  /* 0x000000010200780c */ /* 0x000fe20003f85270 */
[----:B------:R-:W-:Y:S01]  /*7380*/  IMAD.X R4, RZ, RZ, ~R4, P1 ;  /* 0x000000ffff047224 */ /* 0x000fe200008e0e04 */
[----:B------:R-:W2:Y:S01]  /*7390*/  LDC R21, c[0x0][0x148] ;  /* 0x00005200ff157b82 */ /* 0x000ea20000000800 */
[----:B------:R-:W-:Y:S01]  /*73a0*/  FMUL R6, R6, UR6 ;  /* 0x0000000606067c20 */ /* 0x000fe20008400000 */
[----:B------:R-:W-:Y:S01]  /*73b0*/  ULDC.64 UR6, c[0x0][0x640] ;  /* 0x0001900000067ab9 */ /* 0x000fe20000000a00 */
[----:B------:R-:W-:Y:S01]  /*73c0*/  IMAD R4, R4, UR4, RZ ;  /* 0x0000000404047c24 */ /* 0x000fe2000f8e02ff */
[----:B------:R-:W-:-:S03]  /*73d0*/  ISETP.NE.U32.AND P1, PT, RZ, UR6, PT ;  /* 0x00000006ff007c0c */ /* 0x000fc6000bf25070 */
[----:B------:R-:W3:Y:S01]  /*73e0*/  F2I.U32.TRUNC.NTZ R6, R6 ;  /* 0x0000000600067305 */ /* 0x000ee2000020f000 */
[C---:B------:R-:W-:Y:S01]  /*73f0*/  IMAD R7, R5.reuse, UR5, R4 ;  /* 0x0000000505077c24 */ /* 0x040fe2000f8e0204 */
[----:B------:R-:W-:Y:S01]  /*7400*/  ISETP.NE.AND.EX P1, PT, RZ, UR7, PT, P1 ;  /* 0x00000007ff007c0c */ /* 0x000fe2000bf25310 */
[----:B------:R-:W-:Y:S01]  /*7410*/  IMAD.WIDE.U32 R4, R5, UR4, R16 ;  /* 0x0000000405047c25 */ /* 0x000fe2000f8e0010 */
[----:B------:R-:W-:-:S03]  /*7420*/  ULDC UR4, c[0x0][0x618] ;  /* 0x0001860000047ab9 */ /* 0x000fc60000000800 */
[----:B-1----:R-:W-:Y:S02]  /*7430*/  IMAD.MOV R18, RZ, RZ, -R18 ;  /* 0x000000ffff127224 */ /* 0x002fe400078e0a12 */
[----:B------:R-:W-:Y:S02]  /*7440*/  IMAD.IADD R5, R5, 0x1, R7 ;  /* 0x0000000105057824 */ /* 0x000fe400078e0207 */
[----:B0-----:R-:W-:-:S03]  /*7450*/  IMAD R12, R15, R18, R12 ;  /* 0x000000120f0c7224 */ /* 0x001fc600078e020c */
[--C-:B------:R-:W-:Y:S01]  /*7460*/  SHF.R.U64 R15, R4, UR4, R5.reuse ;  /* 0x00000004040f7c19 */ /* 0x100fe20008001205 */
[----:B---3--:R-:W-:Y:S01]  /*7470*/  IMAD.MOV R7, RZ, RZ, -R6 ;  /* 0x000000ffff077224 */ /* 0x008fe200078e0a06 */
[----:B------:R-:W-:Y:S01]  /*7480*/  SHF.R.U32.HI R4, RZ, UR4, R5 ;  /* 0x00000004ff047c19 */ /* 0x000fe20008011605 */
[----:B------:R-:W-:Y:S02]  /*7490*/  ULDC UR4, c[0x0][0x608] ;  /* 0x0001820000047ab9 */ /* 0x000fe40000000800 */
[----:B--2---:R-:W-:Y:S01]  /*74a0*/  @P4 IMAD R12, R21, R7, R14 ;  /* 0x00000007150c4224 */ /* 0x004fe200078e020e */
[--C-:B------:R-:W-:Y:S02]  /*74b0*/  SHF.R.U64 R18, R15, UR4, R4.reuse ;  /* 0x000000040f127c19 */ /* 0x100fe40008001204 */
[----:B------:R-:W-:Y:S01]  /*74c0*/  SHF.R.U32.HI R5, RZ, UR4, R4 ;  /* 0x00000004ff057c19 */ /* 0x000fe20008011604 */
[----:B------:R-:W-:-:S03]  /*74d0*/  ULDC UR4, c[0x0][0x658] ;  /* 0x0001960000047ab9 */ /* 0x000fc60000000800 */
[--C-:B------:R-:W-:Y:S02]  /*74e0*/  SHF.R.U64 R14, R18, UR4, R5.reuse ;  /* 0x00000004120e7c19 */ /* 0x100fe40008001205 */
[----:B------:R-:W-:-:S03]  /*74f0*/  SHF.R.U32.HI R21, RZ, UR4, R5 ;  /* 0x00000004ff157c19 */ /* 0x000fc60008011605 */
[----:B------:R-:W-:Y:S02]  /*7500*/  IMAD.MOV.U32 R6, RZ, RZ, R14 ;  /* 0x000000ffff067224 */ /* 0x000fe400078e000e */
[----:B------:R-:W-:Y:S01]  /*7510*/  IMAD.MOV.U32 R5, RZ, RZ, R21 ;  /* 0x000000ffff057224 */ /* 0x000fe200078e0015 */
[----:B------:R-:W-:Y:S06]  /*7520*/  @!P1 BRA `(.L_x_178) ;  /* 0x00000000002c9947 */ /* 0x000fec0003800000 */
        /* <DEDUP_REMOVED lines=9> */
[----:B------:R-:W-:-:S04]  /*75c0*/  IMAD.WIDE.U32.X R4, R21, UR7, R4, P3 ;  /* 0x0000000715047c25 */ /* 0x000fc800098e0404 */
[----:B------:R-:W-:-:S07]  /*75d0*/  IMAD.MOV.U32 R6, RZ, RZ, R4 ;  /* 0x000000ffff067224 */ /* 0x000fce00078e0004 */
.L_x_178:
[----:B------:R-:W-:Y:S01]  /*75e0*/  ULDC UR4, c[0x0][0x648] ;  /* 0x0001920000047ab9 */ /* 0x000fe20000000800 */
[----:B------:R-:W-:Y:S01]  /*75f0*/  LOP3.LUT R4, R18, UR16, RZ, 0xc0, !PT ;  /* 0x0000001012047c12 */ /* 0x000fe2000f8ec0ff */
[----:B------:R-:W-:Y:S01]  /*7600*/  ULDC UR5, c[0x0][0x610] ;  /* 0x0001840000057ab9 */ /* 0x000fe20000000800 */
[----:B------:R-:W-:Y:S01]  /*7610*/  SHF.R.U64 R5, R6, UR4, R5 ;  /* 0x0000000406057c19 */ /* 0x000fe20008001205 */
[----:B------:R-:W-:Y:S01]  /*7620*/  ULDC UR4, c[0x0][0x638] ;  /* 0x00018e0000047ab9 */ /* 0x000fe20000000800 */
[----:B------:R-:W-:-:S03]  /*7630*/  LOP3.LUT R15, R15, UR15, RZ, 0xc0, !PT ;  /* 0x0000000f0f0f7c12 */ /* 0x000fc6000f8ec0ff */
[----:B------:R-:W-:Y:S02]  /*7640*/  IMAD.MOV R7, RZ, RZ, -R5 ;  /* 0x000000ffff077224 */ /* 0x000fe400078e0a05 */
[----:B------:R-:W-:Y:S02]  /*7650*/  IMAD R5, R5, UR17, R4 ;  /* 0x0000001105057c24 */ /* 0x000fe4000f8e0204 */
[----:B------:R-:W-:Y:S01]  /*7660*/  IMAD R14, R7, UR4, R14 ;  /* 0x00000004070e7c24 */ /* 0x000fe2000f8e020e */
[----:B------:R-:W-:Y:S01]  /*7670*/  ULDC UR4, c[0x0][0x600] ;  /* 0x0001800000047ab9 */ /* 0x000fe20000000800 */
[----:B------:R-:W-:Y:S02]  /*7680*/  IMAD R12, R5, UR5, R12 ;  /* 0x00000005050c7c24 */ /* 0x000fe4000f8e020c */
[----:B------:R-:W-:Y:S02]  /*7690*/  IMAD R5, R14, UR4, R15 ;  /* 0x000000040e057c24 */ /* 0x000fe4000f8e020f */
[----:B------:R-:W-:-:S03]  /*76a0*/  IMAD.MOV.U32 R4, RZ, RZ, 0x1 ;  /* 0x00000001ff047424 */ /* 0x000fc600078e00ff */
[----:B------:R-:W-:Y:S02]  /*76b0*/  SEL R18, R5, R12, !P4 ;  /* 0x0000000c05127207 */ /* 0x000fe40006000000 */
[----:B------:R-:W-:-:S07]  /*76c0*/  SEL R22, R12, R5, !P4 ;  /* 0x000000050c167207 */ /* 0x000fce0006000000 */
.L_x_176:
[----:B------:R-:W-:Y:S05]  /*76d0*/  BSYNC B1 ;  /* 0x0000000000017941 */ /* 0x000fea0003800000 */
.L_x_175:
[----:B------:R-:W-:-:S13]  /*76e0*/  LOP3.LUT P1, RZ, R4, 0xff, RZ, 0xc0, !PT ;  /* 0x000000ff04ff7812 */ /* 0x000fda000782c0ff */
[----:B------:R-:W-:Y:S05]  /*76f0*/  @P1 BRA `(.L_x_179) ;  /* 0xfffffff400341947 */ /* 0x000fea000383ffff */
[----:B------:R-:W-:Y:S05]  /*7700*/  BSYNC B0 ;  /* 0x0000000000007941 */ /* 0x000fea0003800000 */
.L_x_167:
[----:B------:R-:W-:-:S03]  /*7710*/  UMOV UR4, 0xffffffff ;  /* 0xffffffff00047882 */ /* 0x000fc60000000000 */
[----:B------:R-:W-:Y:S05]  /*7720*/  BRA.DIV UR4, `(.L_x_180) ;  /* 0x00000006046c7947 */ /* 0x000fea000b800000 */
[----:B------:R-:W-:-:S13]  /*7730*/  ELECT P6, URZ, PT ;  /* 0x00000000003f782f */ /* 0x000fda00038c0000 */
.L_x_197:
[----:B------:R-:W-:Y:S04]  /*7740*/  BSSY B0, `(.L_x_181) ;  /* 0x0000034000007945 */ /* 0x000fe80003800000 */
[----:B------:R-:W-:Y:S05]  /*7750*/  @!P6 BRA `(.L_x_182) ;  /* 0x0000000000c8e947 */ /* 0x000fea0003800000 */
[----:B------:R-:W-:-:S04]  /*7760*/  LOP3.LUT R23, R23, 0x2, RZ, 0xfc, !PT ;  /* 0x0000000217177812 */ /* 0x000fc800078efcff */
[----:B------:R-:W-:-:S13]  /*7770*/  ISETP.NE.AND P0, PT, R23, 0x3, PT ;  /* 0x000000031700780c */ /* 0x000fda0003f05270 */
[----:B------:R-:W-:Y:S05]  /*7780*/  @!P0 BRA `(.L_x_183) ;  /* 0x0000000000048947 */ /* 0x000fea0003800000 */
[----:B------:R-:W-:Y:S01]  /*7790*/  BPT.TRAP 0x1 ;  /* 0x000000040000795c */ /* 0x000fe20000300000 */
.L_x_183:
[----:B------:R-:W0:Y:S01]  /*77a0*/  S2R R5, SR_CgaCtaId ;  /* 0x0000000000057919 */ /* 0x000e220000008800 */
[----:B------:R-:W-:Y:S02]  /*77b0*/  MOV R0, 0x400 ;  /* 0x0000040000007802 */ /* 0x000fe40000000f00 */
[----:B------:R-:W-:Y:S02]  /*77c0*/  SHF.L.U32 R2, R3, 0x1f, RZ ;  /* 0x0000001f03027819 */ /* 0x000fe400000006ff */
[----:B0-----:R-:W-:-:S05]  /*77d0*/  LEA R5, R5, R0, 0x18 ;  /* 0x0000000005057211 */ /* 0x001fca00078ec0ff */
[----:B------:R-:W-:-:S04]  /*77e0*/  VIADD R5, R5, 0x28 ;  /* 0x0000002805057836 */ /* 0x000fc80000000000 */
[C---:B------:R-:W-:Y:S02]  /*77f0*/  IMAD R7, R8.reuse, 0x8, R5 ;  /* 0x0000000808077824 */ /* 0x040fe400078e0205 */
[----:B------:R-:W-:Y:S02]  /*7800*/  VIADD R8, R8, 0x1 ;  /* 0x0000000108087836 */ /* 0x000fe40000000000 */
[----:B------:R-:W0:Y:S03]  /*7810*/  SYNCS.PHASECHK.TRANS64.TRYWAIT P0, [R7+URZ], R2 ;  /* 0x00000002070075a7 */ /* 0x000e26000800017f */
[----:B------:R-:W-:-:S04]  /*7820*/  ISETP.NE.AND P1, PT, R8, 0x5, PT ;  /* 0x000000050800780c */ /* 0x000fc80003f25270 */
[----:B------:R-:W-:Y:S02]  /*7830*/  SEL R0, RZ, 0x1, P1 ;  /* 0x00000001ff007807 */ /* 0x000fe40000800000 */
[----:B------:R-:W-:Y:S02]  /*7840*/  SEL R8, R8, RZ, P1 ;  /* 0x000000ff08087207 */ /* 0x000fe40000800000 */
[----:B------:R-:W-:-:S03]  /*7850*/  LOP3.LUT R9, R3, R0, RZ, 0x3c, !PT ;  /* 0x0000000003097212 */ /* 0x000fc600078e3cff */
[----:B------:R-:W-:Y:S01]  /*7860*/  IMAD R6, R8, 0x8, R5 ;  /* 0x0000000808067824 */ /* 0x000fe200078e0205 */
[----:B------:R-:W-:Y:S01]  /*7870*/  SHF.L.U32 R3, R9, 0x1f, RZ ;  /* 0x0000001f09037819 */ /* 0x000fe200000006ff */
[----:B0-----:R-:W-:Y:S06]  /*7880*/  @!P0 BRA `(.L_x_184) ;  /* 0x0000000400348947 */ /* 0x001fec0003800000 */
.L_x_198:
[----:B------:R-:W1:Y:S01]  /*7890*/  SYNCS.PHASECHK.TRANS64.TRYWAIT P0, [R6+URZ], R3 ;  /* 0x00000003060075a7 */ /* 0x000e62000800017f */
[----:B------:R-:W-:-:S05]  /*78a0*/  VIADD R0, R8, 0x1 ;  /* 0x0000000108007836 */ /* 0x000fca0000000000 */
[----:B------:R-:W-:-:S04]  /*78b0*/  ISETP.NE.AND P1, PT, R0, 0x5, PT ;  /* 0x000000050000780c */ /* 0x000fc80003f25270 */
[----:B0-----:R-:W-:Y:S02]  /*78c0*/  SEL R2, RZ, 0x1, P1 ;  /* 0x00000001ff027807 */ /* 0x001fe40000800000 */
[----:B------:R-:W-:Y:S02]  /*78d0*/  SEL R0, R0, RZ, P1 ;  /* 0x000000ff00007207 */ /* 0x000fe40000800000 */
[----:B------:R-:W-:-:S03]  /*78e0*/  LOP3.LUT R9, R9, R2, RZ, 0x3c, !PT ;  /* 0x0000000209097212 */ /* 0x000fc600078e3cff */
[----:B------:R-:W-:Y:S01]  /*78f0*/  IMAD R7, R0, 0x8, R5 ;  /* 0x0000000800077824 */ /* 0x000fe200078e0205 */
[----:B------:R-:W-:Y:S01]  /*7900*/  SHF.L.U32 R4, R9, 0x1f, RZ ;  /* 0x0000001f09047819 */ /* 0x000fe200000006ff */
[----:B-1----:R-:W-:Y:S06]  /*7910*/  @!P0 BRA `(.L_x_185) ;  /* 0x0000000400248947 */ /* 0x002fec0003800000 */
.L_x_199:
[----:B------:R-:W1:Y:S01]  /*7920*/  SYNCS.PHASECHK.TRANS64.TRYWAIT P0, [R7+URZ], R4 ;  /* 0x00000004070075a7 */ /* 0x000e62000800017f */
[----:B------:R-:W-:-:S05]  /*7930*/  VIADD R0, R0, 0x1 ;  /* 0x0000000100007836 */ /* 0x000fca0000000000 */
[----:B------:R-:W-:-:S04]  /*7940*/  ISETP.NE.AND P1, PT, R0, 0x5, PT ;  /* 0x000000050000780c */ /* 0x000fc80003f25270 */
[----:B------:R-:W-:Y:S02]  /*7950*/  SEL R2, RZ, 0x1, P1 ;  /* 0x00000001ff027807 */ /* 0x000fe40000800000 */
[----:B------:R-:W-:Y:S02]  /*7960*/  SEL R0, R0, RZ, P1 ;  /* 0x000000ff00007207 */ /* 0x000fe40000800000 */
[----:B------:R-:W-:-:S03]  /*7970*/  LOP3.LUT R9, R9, R2, RZ, 0x3c, !PT ;  /* 0x0000000209097212 */ /* 0x000fc600078e3cff */
[----:B0-----:R-:W-:Y:S01]  /*7980*/  IMAD R6, R0, 0x8, R5 ;  /* 0x0000000800067824 */ /* 0x001fe200078e0205 */
[----:B------:R-:W-:Y:S01]  /*7990*/  SHF.L.U32 R3, R9, 0x1f, RZ ;  /* 0x0000001f09037819 */ /* 0x000fe200000006ff */
[----:B-1----:R-:W-:Y:S06]  /*79a0*/  @!P0 BRA `(.L_x_186) ;  /* 0x0000000400148947 */ /* 0x002fec0003800000 */
.L_x_200:
[----:B------:R-:W1:Y:S01]  /*79b0*/  SYNCS.PHASECHK.TRANS64.TRYWAIT P0, [R6+URZ], R3 ;  /* 0x00000003060075a7 */ /* 0x000e62000800017f */
[----:B------:R-:W-:-:S05]  /*79c0*/  VIADD R0, R0, 0x1 ;  /* 0x0000000100007836 */ /* 0x000fca0000000000 */
[----:B------:R-:W-:-:S04]  /*79d0*/  ISETP.NE.AND P1, PT, R0, 0x5, PT ;  /* 0x000000050000780c */ /* 0x000fc80003f25270 */
[----:B------:R-:W-:Y:S02]  /*79e0*/  SEL R2, RZ, 0x1, P1 ;  /* 0x00000001ff027807 */ /* 0x000fe40000800000 */
[----:B------:R-:W-:Y:S02]  /*79f0*/  SEL R0, R0, RZ, P1 ;  /* 0x000000ff00007207 */ /* 0x000fe40000800000 */
[----:B------:R-:W-:Y:S01]  /*7a00*/  LOP3.LUT R2, R9, R2, RZ, 0x3c, !PT ;  /* 0x0000000209027212 */ /* 0x000fe200078e3cff */
[----:B-1----:R-:W-:Y:S06]  /*7a10*/  @!P0 BRA `(.L_x_187) ;  /* 0x00000004000c8947 */ /* 0x002fec0003800000 */
.L_x_201:
[----:B------:R-:W-:Y:S01]  /*7a20*/  IMAD R5, R0, 0x8, R5 ;  /* 0x0000000800057824 */ /* 0x000fe200078e0205 */
[----:B------:R-:W-:-:S07]  /*7a30*/  SHF.L.U32 R0, R2, 0x1f, RZ ;  /* 0x0000001f02007819 */ /* 0x000fce00000006ff */
.L_x_188:
[----:B--2---:R2:W3:Y:S02]  /*7a40*/  SYNCS.PHASECHK.TRANS64.TRYWAIT P0, [R5+URZ], R0 ;  /* 0x00000000050075a7 */ /* 0x0044e4000800017f */
[----:B---3--:R-:W-:Y:S05]  /*7a50*/  @!P0 NANOSLEEP.SYNCS 0x989680 ;  /* 0x009896800000895d */ /* 0x008fea0003900000 */
[----:B------:R-:W3:Y:S02]  /*7a60*/  @!P0 SYNCS.PHASECHK.TRANS64 P0, [R5+URZ], R0 ;  /* 0x00000000050085a7 */ /* 0x000ee4000800007f */
[----:B---3--:R-:W-:Y:S05]  /*7a70*/  @!P0 BRA `(.L_x_188) ;  /* 0xfffffffc00f08947 */ /* 0x008fea000383ffff */
.L_x_182:
[----:B------:R-:W-:Y:S05]  /*7a80*/  BSYNC B0 ;  /* 0x0000000000007941 */ /* 0x000fea0003800000 */
.L_x_181:
[----:B------:R-:W-:Y:S05]  /*7a90*/  EXIT ;  /* 0x000000000000794d */ /* 0x000fea0003800000 */
.L_x_19:
[----:B0-----:R-:W-:-:S04]  /*7aa0*/  IMAD.U32 R3, RZ, RZ, UR43 ;  /* 0x0000002bff037e24 */ /* 0x001fc8000f8e00ff */
[----:B------:R0:W1:Y:S03]  /*7ab0*/  SYNCS.PHASECHK.TRANS64.TRYWAIT P0, [R3+URZ+-0x8], R0 ;  /* 0xfffff800030075a7 */ /* 0x000066000800017f */
[----:B-1----:R-:W-:Y:S05]  /*7ac0*/  @!P0 NANOSLEEP.SYNCS 0x989680 ;  /* 0x009896800000895d */ /* 0x002fea0003900000 */
[----:B------:R-:W1:Y:S02]  /*7ad0*/  @!P0 SYNCS.PHASECHK.TRANS64 P0, [R3+URZ+-0x8], R0 ;  /* 0xfffff800030085a7 */ /* 0x000e64000800007f */
[----:B-1----:R-:W-:Y:S05]  /*7ae0*/  @!P0 BRA `(.L_x_19) ;  /* 0xfffffffc00ec8947 */ /* 0x002fea000383ffff */
[----:B------:R-:W-:Y:S05]  /*7af0*/  BRA `(.L_x_189) ;  /* 0xffffff9c00347947 */ /* 0x000fea000383ffff */
.L_x_24:
[----:B-1----:R1:W2:Y:S02]  /*7b00*/  SYNCS.PHASECHK.TRANS64.TRYWAIT P1, [R3+URZ], R0 ;  /* 0x00000000030075a7 */ /* 0x0022a4000802017f */
[----:B--2---:R-:W-:Y:S05]  /*7b10*/  @!P1 NANOSLEEP.SYNCS 0x989680 ;  /* 0x009896800000995d */ /* 0x004fea0003900000 */
[----:B------:R-:W2:Y:S02]  /*7b20*/  @!P1 SYNCS.PHASECHK.TRANS64 P1, [R3+URZ], R0 ;  /* 0x00000000030095a7 */ /* 0x000ea4000802007f */
[----:B--2---:R-:W-:Y:S05]  /*7b30*/  @!P1 BRA `(.L_x_24) ;  /* 0xfffffffc00f09947 */ /* 0x004fea000383ffff */
[----:B------:R-:W-:Y:S05]  /*7b40*/  BRA `(.L_x_23) ;  /* 0xffffff9c00a87947 */ /* 0x000fea000383ffff */
.L_x_29:
[----:B-1----:R-:W-:-:S04]  /*7b50*/  IMAD.U32 R5, RZ, RZ, UR4 ;  /* 0x00000004ff057e24 */ /* 0x002fc8000f8e00ff */
[----:B------:R1:W2:Y:S03]  /*7b60*/  SYNCS.PHASECHK.TRANS64.TRYWAIT P1, [R5+URZ], R4 ;  /* 0x00000004050075a7 */ /* 0x0002a6000802017f */
[----:B--2---:R-:W-:Y:S05]  /*7b70*/  @!P1 NANOSLEEP.SYNCS 0x989680 ;  /* 0x009896800000995d */ /* 0x004fea0003900000 */
[----:B------:R-:W2:Y:S02]  /*7b80*/  @!P1 SYNCS.PHASECHK.TRANS64 P1, [R5+URZ], R4 ;  /* 0x00000004050095a7 */ /* 0x000ea4000802007f */
[----:B--2---:R-:W-:Y:S05]  /*7b90*/  @!P1 BRA `(.L_x_29) ;  /* 0xfffffffc00ec9947 */ /* 0x004fea000383ffff */
[----:B------:R-:W-:Y:S05]  /*7ba0*/  BRA `(.L_x_28) ;  /* 0xffffffa000787947 */ /* 0x000fea000383ffff */
.L_x_35:
[----:B0-----:R-:W-:-:S04]  /*7bb0*/  IMAD.U32 R3, RZ, RZ, UR43 ;  /* 0x0000002bff037e24 */ /* 0x001fc8000f8e00ff */
[----:B------:R0:W1:Y:S03]  /*7bc0*/  SYNCS.PHASECHK.TRANS64.TRYWAIT P0, [R3+URZ+0x8], R0 ;  /* 0x00000800030075a7 */ /* 0x000066000800017f */
[----:B-1----:R-:W-:Y:S05]  /*7bd0*/  @!P0 NANOSLEEP.SYNCS 0x989680 ;  /* 0x009896800000895d */ /* 0x002fea0003900000 */
[----:B------:R-:W1:Y:S02]  /*7be0*/  @!P0 SYNCS.PHASECHK.TRANS64 P0, [R3+URZ+0x8], R0 ;  /* 0x00000800030085a7 */ /* 0x000e64000800007f */
[----:B-1----:R-:W-:Y:S05]  /*7bf0*/  @!P0 BRA `(.L_x_35) ;  /* 0xfffffffc00ec8947 */ /* 0x002fea000383ffff */
[----:B------:R-:W-:Y:S05]  /*7c00*/  BRA `(.L_x_190) ;  /* 0xffffffa400b87947 */ /* 0x000fea000383ffff */
.L_x_168:
[----:B------:R-:W-:Y:S01]  /*7c10*/  BSSY B1, `(.L_x_191) ;  /* 0x0000006000017945 */ /* 0x000fe20003800000 */
[----:B------:R-:W-:-:S07]  /*7c20*/  IMAD.MOV.U32 R15, RZ, RZ, -0x1 ;  /* 0xffffffffff0f7424 */ /* 0x000fce00078e00ff */
[----:B-----5:R-:W-:Y:S05]  /*7c30*/  WARPSYNC.COLLECTIVE R15, `(.L_x_192) ;  /* 0x000000000f0c7348 */ /* 0x020fea0003c00000 */
[----:B------:R-:W-:Y:S02]  /*7c40*/  ELECT P6, UR62, PT ;  /* 0x00000000003e782f */ /* 0x000fe400038c0000 */
[----:B------:R-:W-:Y:S01]  /*7c50*/  MOV R14, UR62 ;  /* 0x0000003e000e7c02 */ /* 0x000fe20008000f00 */
[----:B-----5:R-:W-:Y:S10]  /*7c60*/  ENDCOLLECTIVE ;  /* 0x000000000000791b */ /* 0x020ff40003800000 */
.L_x_192:
[----:B------:R-:W-:Y:S05]  /*7c70*/  BSYNC B1 ;  /* 0x0000000000017941 */ /* 0x000fea0003800000 */
.L_x_191:
[----:B------:R-:W-:Y:S05]  /*7c80*/  BRA `(.L_x_193) ;  /* 0xffffffec00dc7947 */ /* 0x000fea000383ffff */
.L_x_171:
[----:B-1----:R1:W2:Y:S02]  /*7c90*/  SYNCS.PHASECHK.TRANS64.TRYWAIT P1, [R15+URZ+0x28], R6 ;  /* 0x000028060f0075a7 */ /* 0x0022a4000802017f */
[----:B--2---:R-:W-:Y:S05]  /*7ca0*/  @!P1 NANOSLEEP.SYNCS 0x989680 ;  /* 0x009896800000995d */ /* 0x004fea0003900000 */
[----:B------:R-:W2:Y:S02]  /*7cb0*/  @!P1 SYNCS.PHASECHK.TRANS64 P1, [R15+URZ+0x28], R6 ;  /* 0x000028060f0095a7 */ /* 0x000ea4000802007f */
[----:B--2---:R-:W-:Y:S05]  /*7cc0*/  @!P1 BRA `(.L_x_171) ;  /* 0xfffffffc00f09947 */ /* 0x004fea000383ffff */
[----:B------:R-:W-:Y:S05]  /*7cd0*/  BRA `(.L_x_194) ;  /* 0xfffffff000107947 */ /* 0x000fea000383ffff */
.L_x_180:
[----:B------:R-:W-:Y:S01]  /*7ce0*/  BSSY B0, `(.L_x_195) ;  /* 0x0000006000007945 */ /* 0x000fe20003800000 */
[----:B------:R-:W-:-:S07]  /*7cf0*/  IMAD.MOV.U32 R15, RZ, RZ, -0x1 ;  /* 0xffffffffff0f7424 */ /* 0x000fce00078e00ff */
[----:B-----5:R-:W-:Y:S05]  /*7d00*/  WARPSYNC.COLLECTIVE R15, `(.L_x_196) ;  /* 0x000000000f0c7348 */ /* 0x020fea0003c00000 */
[----:B------:R-:W-:Y:S02]  /*7d10*/  ELECT P6, UR62, PT ;  /* 0x00000000003e782f */ /* 0x000fe400038c0000 */
[----:B------:R-:W-:Y:S01]  /*7d20*/  MOV R14, UR62 ;  /* 0x0000003e000e7c02 */ /* 0x000fe20008000f00 */
[----:B-----5:R-:W-:Y:S10]  /*7d30*/  ENDCOLLECTIVE ;  /* 0x000000000000791b */ /* 0x020ff40003800000 */
.L_x_196:
[----:B------:R-:W-:Y:S05]  /*7d40*/  BSYNC B0 ;  /* 0x0000000000007941 */ /* 0x000fea0003800000 */
.L_x_195:
[----:B------:R-:W-:Y:S05]  /*7d50*/  BRA `(.L_x_197) ;  /* 0xfffffff800787947 */ /* 0x000fea000383ffff */
.L_x_184:
[----:B0-----:R0:W1:Y:S02]  /*7d60*/  SYNCS.PHASECHK.TRANS64.TRYWAIT P0, [R7+URZ], R2 ;  /* 0x00000002070075a7 */ /* 0x001064000800017f */
[----:B-1----:R-:W-:Y:S05]  /*7d70*/  @!P0 NANOSLEEP.SYNCS 0x989680 ;  /* 0x009896800000895d */ /* 0x002fea0003900000 */
[----:B------:R-:W1:Y:S02]  /*7d80*/  @!P0 SYNCS.PHASECHK.TRANS64 P0, [R7+URZ], R2 ;  /* 0x00000002070085a7 */ /* 0x000e64000800007f */
[----:B-1----:R-:W-:Y:S05]  /*7d90*/  @!P0 BRA `(.L_x_184) ;  /* 0xfffffffc00f08947 */ /* 0x002fea000383ffff */
[----:B------:R-:W-:Y:S05]  /*7da0*/  BRA `(.L_x_198) ;  /* 0xfffffff800b87947 */ /* 0x000fea000383ffff */
.L_x_185:
[----:B0-----:R0:W1:Y:S02]  /*7db0*/  SYNCS.PHASECHK.TRANS64.TRYWAIT P0, [R6+URZ], R3 ;  /* 0x00000003060075a7 */ /* 0x001064000800017f */
[----:B-1----:R-:W-:Y:S05]  /*7dc0*/  @!P0 NANOSLEEP.SYNCS 0x989680 ;  /* 0x009896800000895d */ /* 0x002fea0003900000 */
[----:B------:R-:W1:Y:S02]  /*7dd0*/  @!P0 SYNCS.PHASECHK.TRANS64 P0, [R6+URZ], R3 ;  /* 0x00000003060085a7 */ /* 0x000e64000800007f */
[----:B-1----:R-:W-:Y:S05]  /*7de0*/  @!P0 BRA `(.L_x_185) ;  /* 0xfffffffc00f08947 */ /* 0x002fea000383ffff */
[----:B------:R-:W-:Y:S05]  /*7df0*/  BRA `(.L_x_199) ;  /* 0xfffffff800c87947 */ /* 0x000fea000383ffff */
.L_x_186:
[----:B0-----:R0:W1:Y:S02]  /*7e00*/  SYNCS.PHASECHK.TRANS64.TRYWAIT P0, [R7+URZ], R4 ;  /* 0x00000004070075a7 */ /* 0x001064000800017f */
[----:B-1----:R-:W-:Y:S05]  /*7e10*/  @!P0 NANOSLEEP.SYNCS 0x989680 ;  /* 0x009896800000895d */ /* 0x002fea0003900000 */
[----:B------:R-:W1:Y:S02]  /*7e20*/  @!P0 SYNCS.PHASECHK.TRANS64 P0, [R7+URZ], R4 ;  /* 0x00000004070085a7 */ /* 0x000e64000800007f */
[----:B-1----:R-:W-:Y:S05]  /*7e30*/  @!P0 BRA `(.L_x_186) ;  /* 0xfffffffc00f08947 */ /* 0x002fea000383ffff */
[----:B------:R-:W-:Y:S05]  /*7e40*/  BRA `(.L_x_200) ;  /* 0xfffffff800d87947 */ /* 0x000fea000383ffff */
.L_x_187:
[----:B-1----:R1:W2:Y:S02]  /*7e50*/  SYNCS.PHASECHK.TRANS64.TRYWAIT P0, [R6+URZ], R3 ;  /* 0x00000003060075a7 */ /* 0x0022a4000800017f */
[----:B--2---:R-:W-:Y:S05]  /*7e60*/  @!P0 NANOSLEEP.SYNCS 0x989680 ;  /* 0x009896800000895d */ /* 0x004fea0003900000 */
[----:B------:R-:W2:Y:S02]  /*7e70*/  @!P0 SYNCS.PHASECHK.TRANS64 P0, [R6+URZ], R3 ;  /* 0x00000003060085a7 */ /* 0x000ea4000800007f */
[----:B--2---:R-:W-:Y:S05]  /*7e80*/  @!P0 BRA `(.L_x_187) ;  /* 0xfffffffc00f08947 */ /* 0x004fea000383ffff */
[----:B------:R-:W-:Y:S05]  /*7e90*/  BRA `(.L_x_201) ;  /* 0xfffffff800e07947 */ /* 0x000fea000383ffff */
.L_x_202:
[----:B------:R-:W-:-:S00]  /*7ea0*/  BRA `(.L_x_202) ;  /* 0xfffffffc00fc7947 */ /* 0x000fc0000383ffff */
[----:B------:R-:W-:-:S00]  /*7eb0*/  NOP ;  /* 0x0000000000007918 */ /* 0x000fc00000000000 */
        /* <DEDUP_REMOVED lines=12> */
.L_x_203:


//--------------------- .nv.global.init           --------------------------
	.section	.nv.global.init,"aw",@progbits
.nv.global.init:
	.type		$str$22,@object
	.size		$str$22,($str$23 - $str$22)
$str$22:
        /*0000*/ 	.byte	0x6b, 0x5f, 0x74, 0x69, 0x6c, 0x65, 0x5f, 0x63, 0x6f, 0x75, 0x6e, 0x74, 0x20, 0x3e, 0x3d, 0x20
        /*0010*/ 	.byte	0x31, 0x00
	.type		$str$23,@object
	.size		$str$23,(__unnamed_1 - $str$23)
$str$23:
        /*0012*/ 	.byte	0x2f, 0x74, 0x6d, 0x70, 0x2f, 0x63, 0x75, 0x74, 0x6c, 0x61, 0x73, 0x73, 0x5f, 0x73, 0x77, 0x65
        /*0022*/ 	.byte	0x65, 0x70, 0x5f, 0x73, 0x72, 0x63, 0x2f, 0x69, 0x6e, 0x63, 0x6c, 0x75, 0x64, 0x65, 0x2f, 0x63
        /*0032*/ 	.byte	0x75, 0x74, 0x6c, 0x61, 0x73, 0x73, 0x2f, 0x67, 0x65, 0x6d, 0x6d, 0x2f, 0x63, 0x6f, 0x6c, 0x6c
        /*0042*/ 	.byte	0x65, 0x63, 0x74, 0x69, 0x76, 0x65, 0x2f, 0x73, 0x6d, 0x39, 0x30, 0x5f, 0x6d, 0x6d, 0x61, 0x5f
        /*0052*/ 	.byte	0x74, 0x6d, 0x61, 0x5f, 0x67, 0x6d, 0x6d, 0x61, 0x5f, 0x73, 0x73, 0x5f, 0x77, 0x61, 0x72, 0x70
        /*0062*/ 	.byte	0x73, 0x70, 0x65, 0x63, 0x69, 0x61, 0x6c, 0x69, 0x7a, 0x65, 0x64, 0x2e, 0x68, 0x70, 0x70, 0x00
	.type		__unnamed_1,@object
	.size		__unnamed_1,(.L_0 - __unnamed_1)
__unnamed_1:
        /*0072*/ 	.byte	0x76, 0x6f, 0x69, 0x64, 0x20, 0x63, 0x75, 0x74, 0x6c, 0x61, 0x73, 0x73, 0x3a, 0x3a, 0x67, 0x65
        /* <DEDUP_REMOVED lines=180> */
        /*0bc2*/ 	.byte	0x00
.L_0:


//--------------------- .nv.shared._ZN7cutlass13device_kernelINS_4gemm6kernel13GemmUniversalIN4cute5tupleIJiiiiEEENS1_10collective13CollectiveMmaINS1_34MainloopSm90TmaGmmaWarpSpecializedILi5ENS5_IJNS4_1CILi2EEENSA_ILi1EEESC_EEENS1_32KernelTmaWarpSpecializedPingpongEEENS5_IJNSA_ILi64EEENSA_ILi128EEESG_EEENS_6half_tENS5_IJlSC_lEEESJ_SK_NS4_8TiledMMAINS4_8MMA_AtomIJNS4_4SM904GMMA26MMA_64x128x16_F32F16F16_SSILNSO_5MajorE0ELSQ_0ELNSO_7ScaleInE1ELSR_1EEEEEENS4_6LayoutINS5_IJSC_SC_SC_EEENS5_IJNSA_ILi0EEESW_SW_EEEEENS5_IJNS4_10UnderscoreESZ_SZ_EEEEENS4_13SM90_TMA_LOADENS4_14ComposedLayoutINS4_7SwizzleILi3ELi4ELi3EEENS4_18smem_ptr_flag_bitsILi16EEENSU_INS5_IJNSA_ILi8EEESG_EEENS5_IJSG_SC_EEEEEEEvNS4_8identityENS4_23SM90_TMA_LOAD_MULTICASTES1C_vS1D_EENS_8epilogue10collective6detail29Sm90TmaWarpSpecializedAdapterINS1H_15DefaultEpilogueISJ_SK_SK_NS1G_6thread17LinearCombinationISJ_Li1EffLNS1L_9ScaleType4KindE0ELNS_15FloatRoundStyleE2ESJ_EENS1_15EpilogueDefaultEEEEEvvEEEEvNT_6ParamsE --------------------------
	.section	.nv.shared._ZN7cutlass13device_kernelINS_4gemm6kernel13GemmUniversalIN4cute5tupleIJiiiiEEENS1_10collective13CollectiveMmaINS1_34MainloopSm90TmaGmmaWarpSpecializedILi5ENS5_IJNS4_1CILi2EEENSA_ILi1EEESC_EEENS1_32KernelTmaWarpSpecializedPingpongEEENS5_IJNSA_ILi64EEENSA_ILi128EEESG_EEENS_6half_tENS5_IJlSC_lEEESJ_SK_NS4_8TiledMMAINS4_8MMA_AtomIJNS4_4SM904GMMA26MMA_64x128x16_F32F16F16_SSILNSO_5MajorE0ELSQ_0ELNSO_7ScaleInE1ELSR_1EEEEEENS4_6LayoutINS5_IJSC_SC_SC_EEENS5_IJNSA_ILi0EEESW_SW_EEEEENS5_IJNS4_10UnderscoreESZ_SZ_EEEEENS4_13SM90_TMA_LOADENS4_14ComposedLayoutINS4_7SwizzleILi3ELi4ELi3EEENS4_18smem_ptr_flag_bitsILi16EEENSU_INS5_IJNSA_ILi8EEESG_EEENS5_IJSG_SC_EEEEEEEvNS4_8identityENS4_23SM90_TMA_LOAD_MULTICASTES1C_vS1D_EENS_8epilogue10collective6detail29Sm90TmaWarpSpecializedAdapterINS1H_15DefaultEpilogueISJ_SK_SK_NS1G_6thread17LinearCombinationISJ_Li1EffLNS1L_9ScaleType4KindE0ELNS_15FloatRoundStyleE2ESJ_EENS1_15EpilogueDefaultEEEEEvvEEEEvNT_6ParamsE,"aw",@nobits
	.sectionflags	@""
	.align	16
	.zero		1024


//--------------------- .nv.shared.reserved.0     --------------------------
	.section	.nv.shared.reserved.0,"aw",@nobits
	.weak		__nv_reservedSMEM_offset_0_alias
	.size		__nv_reservedSMEM_offset_0_alias, 0, 0
	.other		__nv_reservedSMEM_offset_0_alias,@"STO_CUDA_RESERVED_SHARED STV_DEFAULT"
__nv_reservedSMEM_offset_0_alias:
	.zero		0


//--------------------- .nv.global                --------------------------
	.section	.nv.global,"aw",@nobits
.nv.global:
	.type		_ZN39_INTERNAL_ff2a4506_4_k_cu_0bfd253f_39184cute1_E,@object
	.size		_ZN39_INTERNAL_ff2a4506_4_k_cu_0bfd253f_39184cute1_E,(_ZN39_INTERNAL_ff2a4506_4_k_cu_0bfd253f_39184cuda3std3__45__cpo6cbeginE - _ZN39_INTERNAL_ff2a4506_4_k_cu_0bfd253f_39184cute1_E)
_ZN39_INTERNAL_ff2a4506_4_k_cu_0bfd253f_39184cute1_E:
	.zero		1
	.type		_ZN39_INTERNAL_ff2a4506_4_k_cu_0bfd253f_39184cuda3std3__45__cpo6cbeginE,@object
	.size		_ZN39_INTERNAL_ff2a4506_4_k_cu_0bfd253f_39184cuda3std3__45__cpo6cbeginE,(_ZN39_INTERNAL_ff2a4506_4_k_cu_0bfd253f_39184cuda3std3__48in_placeE - _ZN39_INTERNAL_ff2a4506_4_k_cu_0bfd253f_39184cuda3std3__45__cpo6cbeginE)
_ZN39_INTERNAL_ff2a4506_4_k_cu_0bfd253f_39184cuda3std3__45__cpo6cbeginE:
	.zero		1
	.type		_ZN39_INTERNAL_ff2a4506_4_k_cu_0bfd253f_39184cuda3std3__48in_placeE,@object
	.size		_ZN39_INTERNAL_ff2a4506_4_k_cu_0bfd253f_39184cuda3std3__48in_placeE,(_ZN39_INTERNAL_ff2a4506_4_k_cu_0bfd253f_39184cuda3std6ranges3__45__cpo9iter_moveE - _ZN39_INTERNAL_ff2a4506_4_k_cu_0bfd253f_39184cuda3std3__48in_placeE)
_ZN39_INTERNAL_ff2a4506_4_k_cu_0bfd253f_39184cuda3std3__48in_placeE:
	.zero		1
	.type		_ZN39_INTERNAL_ff2a4506_4_k_cu_0bfd253f_39184cuda3std6ranges3__45__cpo9iter_moveE,@object
	.size		_ZN39_INTERNAL_ff2a4506_4_k_cu_0bfd253f_39184cuda3std6ranges3__45__cpo9iter_moveE,(_ZN39_INTERNAL_ff2a4506_4_k_cu_0bfd253f_39184cuda3std3__45__cpo5beginE - _ZN39_INTERNAL_ff2a4506_4_k_cu_0bfd253f_39184cuda3std6ranges3__45__cpo9iter_moveE)
_ZN39_INTERNAL_ff2a4506_4_k_cu_0bfd253f_39184cuda3std6ranges3__45__cpo9iter_moveE:
	.zero		1
	.type		_ZN39_INTERNAL_ff2a4506_4_k_cu_0bfd253f_39184cuda3std3__45__cpo5beginE,@object
	.size		_ZN39_INTERNAL_ff2a4506_4_k_cu_0bfd253f_39184cuda3std3__45__cpo5beginE,(_ZN39_INTERNAL_ff2a4506_4_k_cu_0bfd253f_39184cuda3std3__441_GLOBAL__N__ff2a4506_4_k_cu_0bfd253f_39186ignoreE - _ZN39_INTERNAL_ff2a4506_4_k_cu_0bfd253f_39184cuda3std3__45__cpo5beginE)
_ZN39_INTERNAL_ff2a4506_4_k_cu_0bfd253f_39184cuda3std3__45__cpo5beginE:
	.zero		1
	.type		_ZN39_INTERNAL_ff2a4506_4_k_cu_0bfd253f_39184cuda3std3__441_GLOBAL__N__ff2a4506_4_k_cu_0bfd253f_39186ignoreE,@object
	.size		_ZN39_INTERNAL_ff2a4506_4_k_cu_0bfd253f_39184cuda3std3__441_GLOBAL__N__ff2a4506_4_k_cu_0bfd253f_39186ignoreE,(_ZN39_INTERNAL_ff2a4506_4_k_cu_0bfd253f_39184cute7productE - _ZN39_INTERNAL_ff2a4506_4_k_cu_0bfd253f_39184cuda3std3__441_GLOBAL__N__ff2a4506_4_k_cu_0bfd253f_39186ignoreE)
_ZN39_INTERNAL_ff2a4506_4_k_cu_0bfd253f_39184cuda3std3__441_GLOBAL__N__ff2a4506_4_k_cu_0bfd253f_39186ignoreE:
	.zero		1
	.type		_ZN39_INTERNAL_ff2a4506_4_k_cu_0bfd253f_39184cute7productE,@object
	.size		_ZN39_INTERNAL_ff2a4506_4_k_cu_0bfd253f_39184cute7productE,(_ZN39_INTERNAL_ff2a4506_4_k_cu_0bfd253f_39184cuda3std3__45__cpo3endE - _ZN39_INTERNAL_ff2a4506_4_k_cu_0bfd253f_39184cute7productE)
_ZN39_INTERNAL_ff2a4506_4_k_cu_0bfd253f_39184cute7productE:
	.zero		1
	.type		_ZN39_INTERNAL_ff2a4506_4_k_cu_0bfd253f_39184cuda3std3__45__cpo3endE,@object
	.size		_ZN39_INTERNAL_ff2a4506_4_k_cu_0bfd253f_39184cuda3std3__45__cpo3endE,(_ZN39_INTERNAL_ff2a4506_4_k_cu_0bfd253f_39184cuda3std3__419piecewise_constructE - _ZN39_INTERNAL_ff2a4506_4_k_cu_0bfd253f_39184cuda3std3__45__cpo3endE)
_ZN39_INTERNAL_ff2a4506_4_k_cu_0bfd253f_39184cuda3std3__45__cpo3endE:
	.zero		1
	.type		_ZN39_INTERNAL_ff2a4506_4_k_cu_0bfd253f_39184cuda3std3__419piecewise_constructE,@object
	.size		_ZN39_INTERNAL_ff2a4506_4_k_cu_0bfd253f_39184cuda3std3__419piecewise_constructE,(_ZN39_INTERNAL_ff2a4506_4_k_cu_0bfd253f_39184cuda3std3__45__cpo4cendE - _ZN39_INTERNAL_ff2a4506_4_k_cu_0bfd253f_39184cuda3std3__419piecewise_constructE)
_ZN39_INTERNAL_ff2a4506_4_k_cu_0bfd253f_39184cuda3std3__419piecewise_constructE:
	.zero		1
	.type		_ZN39_INTERNAL_ff2a4506_4_k_cu_0bfd253f_39184cuda3std3__45__cpo4cendE,@object
	.size		_ZN39_INTERNAL_ff2a4506_4_k_cu_0bfd253f_39184cuda3std3__45__cpo4cendE,(_ZN39_INTERNAL_ff2a4506_4_k_cu_0bfd253f_39184cuda3std6ranges3__45__cpo4swapE - _ZN39_INTERNAL_ff2a4506_4_k_cu_0bfd253f_39184cuda3std3__45__cpo4cendE)
_ZN39_INTERNAL_ff2a4506_4_k_cu_0bfd253f_39184cuda3std3__45__cpo4cendE:
	.zero		1
	.type		_ZN39_INTERNAL_ff2a4506_4_k_cu_0bfd253f_39184cuda3std6ranges3__45__cpo4swapE,@object
	.size		_ZN39_INTERNAL_ff2a4506_4_k_cu_0bfd253f_39184cuda3std6ranges3__45__cpo4swapE,(.L_8 - _ZN39_INTERNAL_ff2a4506_4_k_cu_0bfd253f_39184cuda3std6ranges3__45__cpo4swapE)
_ZN39_INTERNAL_ff2a4506_4_k_cu_0bfd253f_39184cuda3std6ranges3__45__cpo4swapE:
	.zero		1
.L_8:


//--------------------- .nv.constant0._ZN7cutlass13device_kernelINS_4gemm6kernel13GemmUniversalIN4cute5tupleIJiiiiEEENS1_10collective13CollectiveMmaINS1_34MainloopSm90TmaGmmaWarpSpecializedILi5ENS5_IJNS4_1CILi2EEENSA_ILi1EEESC_EEENS1_32KernelTmaWarpSpecializedPingpongEEENS5_IJNSA_ILi64EEENSA_ILi128EEESG_EEENS_6half_tENS5_IJlSC_lEEESJ_SK_NS4_8TiledMMAINS4_8MMA_AtomIJNS4_4SM904GMMA26MMA_64x128x16_F32F16F16_SSILNSO_5MajorE0ELSQ_0ELNSO_7ScaleInE1ELSR_1EEEEEENS4_6LayoutINS5_IJSC_SC_SC_EEENS5_IJNSA_ILi0EEESW_SW_EEEEENS5_IJNS4_10UnderscoreESZ_SZ_EEEEENS4_13SM90_TMA_LOADENS4_14ComposedLayoutINS4_7SwizzleILi3ELi4ELi3EEENS4_18smem_ptr_flag_bitsILi16EEENSU_INS5_IJNSA_ILi8EEESG_EEENS5_IJSG_SC_EEEEEEEvNS4_8identityENS4_23SM90_TMA_LOAD_MULTICASTES1C_vS1D_EENS_8epilogue10collective6detail29Sm90TmaWarpSpecializedAdapterINS1H_15DefaultEpilogueISJ_SK_SK_NS1G_6thread17LinearCombinationISJ_Li1EffLNS1L_9ScaleType4KindE0ELNS_15FloatRoundStyleE2ESJ_EENS1_15EpilogueDefaultEEEEEvvEEEEvNT_6ParamsE --------------------------
	.section	.nv.constant0._ZN7cutlass13device_kernelINS_4gemm6kernel13GemmUniversalIN4cute5tupleIJiiiiEEENS1_10collective13CollectiveMmaINS1_34MainloopSm90TmaGmmaWarpSpecializedILi5ENS5_IJNS4_1CILi2EEENSA_ILi1EEESC_EEENS1_32KernelTmaWarpSpecializedPingpongEEENS5_IJNSA_ILi64EEENSA_ILi128EEESG_EEENS_6half_tENS5_IJlSC_lEEESJ_SK_NS4_8TiledMMAINS4_8MMA_AtomIJNS4_4SM904GMMA26MMA_64x128x16_F32F16F16_SSILNSO_5MajorE0ELSQ_0ELNSO_7ScaleInE1ELSR_1EEEEEENS4_6LayoutINS5_IJSC_SC_SC_EEENS5_IJNSA_ILi0EEESW_SW_EEEEENS5_IJNS4_10UnderscoreESZ_SZ_EEEEENS4_13SM90_TMA_LOADENS4_14ComposedLayoutINS4_7SwizzleILi3ELi4ELi3EEENS4_18smem_ptr_flag_bitsILi16EEENSU_INS5_IJNSA_ILi8EEESG_EEENS5_IJSG_SC_EEEEEEEvNS4_8identityENS4_23SM90_TMA_LOAD_MULTICASTES1C_vS1D_EENS_8epilogue10collective6detail29Sm90TmaWarpSpecializedAdapterINS1H_15DefaultEpilogueISJ_SK_SK_NS1G_6thread17LinearCombinationISJ_Li1EffLNS1L_9ScaleType4KindE0ELNS_15FloatRoundStyleE2ESJ_EENS1_15EpilogueDefaultEEEEEvvEEEEvNT_6ParamsE,"a",@progbits
	.sectionflags	@""
	.align	4
.nv.constant0._ZN7cutlass13device_kernelINS_4gemm6kernel13GemmUniversalIN4cute5tupleIJiiiiEEENS1_10collective13CollectiveMmaINS1_34MainloopSm90TmaGmmaWarpSpecializedILi5ENS5_IJNS4_1CILi2EEENSA_ILi1EEESC_EEENS1_32KernelTmaWarpSpecializedPingpongEEENS5_IJNSA_ILi64EEENSA_ILi128EEESG_EEENS_6half_tENS5_IJlSC_lEEESJ_SK_NS4_8TiledMMAINS4_8MMA_AtomIJNS4_4SM904GMMA26MMA_64x128x16_F32F16F16_SSILNSO_5MajorE0ELSQ_0ELNSO_7ScaleInE1ELSR_1EEEEEENS4_6LayoutINS5_IJSC_SC_SC_EEENS5_IJNSA_ILi0EEESW_SW_EEEEENS5_IJNS4_10UnderscoreESZ_SZ_EEEEENS4_13SM90_TMA_LOADENS4_14ComposedLayoutINS4_7SwizzleILi3ELi4ELi3EEENS4_18smem_ptr_flag_bitsILi16EEENSU_INS5_IJNSA_ILi8EEESG_EEENS5_IJSG_SC_EEEEEEEvNS4_8identityENS4_23SM90_TMA_LOAD_MULTICASTES1C_vS1D_EENS_8epilogue10collective6detail29Sm90TmaWarpSpecializedAdapterINS1H_15DefaultEpilogueISJ_SK_SK_NS1G_6thread17LinearCombinationISJ_Li1EffLNS1L_9ScaleType4KindE0ELNS_15FloatRoundStyleE2ESJ_EENS1_15EpilogueDefaultEEEEEvvEEEEvNT_6ParamsE:
	.zero		1664


//--------------------- SYMBOLS --------------------------

	.type		.nv.reservedSmem.offset0,@object
	.size		.nv.reservedSmem.offset0,0x4
	.type		__assertfail,@function
